	.headerflags	@"EF_CUDA_TEXMODE_UNIFIED EF_CUDA_64BIT_ADDRESS EF_CUDA_SM86 EF_CUDA_VIRTUAL_SM(EF_CUDA_SM86)"
	.elftype	@"ET_EXEC"


//--------------------- .nv.info                  --------------------------
	.section	.nv.info,"",@"SHT_CUDA_INFO"
	.align	4


	//----- nvinfo : EIATTR_REGCOUNT
	.align		4
        /*0000*/ 	.byte	0x04, 0x2f
        /*0002*/ 	.short	(.L_2 - .L_1)
	.align		4
.L_1:
        /*0004*/ 	.word	index@(triton_red_fused__to_copy_add_amax_amin_clamp_gelu_mul_reciprocal_17)
        /*0008*/ 	.word	0x00000023


	//----- nvinfo : EIATTR_MIN_STACK_SIZE
	.align		4
.L_2:
        /*000c*/ 	.byte	0x04, 0x12
        /*000e*/ 	.short	(.L_4 - .L_3)
	.align		4
.L_3:
        /*0010*/ 	.word	index@(triton_red_fused__to_copy_add_amax_amin_clamp_gelu_mul_reciprocal_17)
        /*0014*/ 	.word	0x00000000


	//----- nvinfo : EIATTR_FRAME_SIZE
	.align		4
.L_4:
        /*0018*/ 	.byte	0x04, 0x11
        /*001a*/ 	.short	(.L_6 - .L_5)
	.align		4
.L_5:
        /*001c*/ 	.word	index@(triton_red_fused__to_copy_add_amax_amin_clamp_gelu_mul_reciprocal_17)
        /*0020*/ 	.word	0x00000000


	//----- nvinfo : EIATTR_MIN_STACK_SIZE
	.align		4
.L_6:
        /*0024*/ 	.byte	0x04, 0x12
        /*0026*/ 	.short	(.L_8 - .L_7)
	.align		4
.L_7:
        /*0028*/ 	.word	index@(triton_red_fused__to_copy_add_amax_amin_clamp_gelu_mul_reciprocal_17)
        /*002c*/ 	.word	0x00000000
.L_8:


//--------------------- .nv.info.triton_red_fused__to_copy_add_amax_amin_clamp_gelu_mul_reciprocal_17 --------------------------
	.section	.nv.info.triton_red_fused__to_copy_add_amax_amin_clamp_gelu_mul_reciprocal_17,"",@"SHT_CUDA_INFO"
	.sectionflags	@""
	.align	4


	//----- nvinfo : EIATTR_CUDA_API_VERSION
	.align		4
        /*0000*/ 	.byte	0x04, 0x37
        /*0002*/ 	.short	(.L_10 - .L_9)
.L_9:
        /*0004*/ 	.word	0x0000007c


	//----- nvinfo : EIATTR_SW2861232_WAR
	.align		4
.L_10:
        /*0008*/ 	.byte	0x01, 0x35
	.zero		2


	//----- nvinfo : EIATTR_PARAM_CBANK
	.align		4
        /*000c*/ 	.byte	0x04, 0x0a
        /*000e*/ 	.short	(.L_12 - .L_11)
	.align		4
.L_11:
        /*0010*/ 	.word	index@(.nv.constant0.triton_red_fused__to_copy_add_amax_amin_clamp_gelu_mul_reciprocal_17)
        /*0014*/ 	.short	0x0160
        /*0016*/ 	.short	0x0058


	//----- nvinfo : EIATTR_CBANK_PARAM_SIZE
	.align		4
.L_12:
        /*0018*/ 	.byte	0x03, 0x19
        /*001a*/ 	.short	0x0058


	//----- nvinfo : EIATTR_KPARAM_INFO
	.align		4
        /*001c*/ 	.byte	0x04, 0x17
        /*001e*/ 	.short	(.L_14 - .L_13)
.L_13:
        /*0020*/ 	.word	0x00000000
        /*0024*/ 	.short	0x000b
        /*0026*/ 	.short	0x0050
        /*0028*/ 	.byte	0x00, 0xf4, 0x21, 0x00


	//----- nvinfo : EIATTR_KPARAM_INFO
	.align		4
.L_14:
        /*002c*/ 	.byte	0x04, 0x17
        /*002e*/ 	.short	(.L_16 - .L_15)
.L_15:
        /*0030*/ 	.word	0x00000000
        /*0034*/ 	.short	0x000a
        /*0036*/ 	.short	0x004c
        /*0038*/ 	.byte	0x00, 0xf0, 0x11, 0x00


	//----- nvinfo : EIATTR_KPARAM_INFO
	.align		4
.L_16:
        /*003c*/ 	.byte	0x04, 0x17
        /*003e*/ 	.short	(.L_18 - .L_17)
.L_17:
        /*0040*/ 	.word	0x00000000
        /*0044*/ 	.short	0x0009
        /*0046*/ 	.short	0x0048
        /*0048*/ 	.byte	0x00, 0xf0, 0x11, 0x00


	//----- nvinfo : EIATTR_KPARAM_INFO
	.align		4
.L_18:
        /*004c*/ 	.byte	0x04, 0x17
        /*004e*/ 	.short	(.L_20 - .L_19)
.L_19:
        /*0050*/ 	.word	0x00000000
        /*0054*/ 	.short	0x0008
        /*0056*/ 	.short	0x0040
        /*0058*/ 	.byte	0x00, 0xf4, 0x21, 0x00


	//----- nvinfo : EIATTR_KPARAM_INFO
	.align		4
.L_20:
        /*005c*/ 	.byte	0x04, 0x17
        /*005e*/ 	.short	(.L_22 - .L_21)
.L_21:
        /*0060*/ 	.word	0x00000000
        /*0064*/ 	.short	0x0007
        /*0066*/ 	.short	0x0038
        /*0068*/ 	.byte	0x00, 0xf4, 0x21, 0x00


	//----- nvinfo : EIATTR_KPARAM_INFO
	.align		4
.L_22:
        /*006c*/ 	.byte	0x04, 0x17
        /*006e*/ 	.short	(.L_24 - .L_23)
.L_23:
        /*0070*/ 	.word	0x00000000
        /*0074*/ 	.short	0x0006
        /*0076*/ 	.short	0x0030
        /*0078*/ 	.byte	0x00, 0xf4, 0x21, 0x00


	//----- nvinfo : EIATTR_KPARAM_INFO
	.align		4
.L_24:
        /*007c*/ 	.byte	0x04, 0x17
        /*007e*/ 	.short	(.L_26 - .L_25)
.L_25:
        /*0080*/ 	.word	0x00000000
        /*0084*/ 	.short	0x0005
        /*0086*/ 	.short	0x0028
        /*0088*/ 	.byte	0x00, 0xf4, 0x21, 0x00


	//----- nvinfo : EIATTR_KPARAM_INFO
	.align		4
.L_26:
        /*008c*/ 	.byte	0x04, 0x17
        /*008e*/ 	.short	(.L_28 - .L_27)
.L_27:
        /*0090*/ 	.word	0x00000000
        /*0094*/ 	.short	0x0004
        /*0096*/ 	.short	0x0020
        /*0098*/ 	.byte	0x00, 0xf4, 0x21, 0x00


	//----- nvinfo : EIATTR_KPARAM_INFO
	.align		4
.L_28:
        /*009c*/ 	.byte	0x04, 0x17
        /*009e*/ 	.short	(.L_30 - .L_29)
.L_29:
        /*00a0*/ 	.word	0x00000000
        /*00a4*/ 	.short	0x0003
        /*00a6*/ 	.short	0x0018
        /*00a8*/ 	.byte	0x00, 0xf4, 0x21, 0x00


	//----- nvinfo : EIATTR_KPARAM_INFO
	.align		4
.L_30:
        /*00ac*/ 	.byte	0x04, 0x17
        /*00ae*/ 	.short	(.L_32 - .L_31)
.L_31:
        /*00b0*/ 	.word	0x00000000
        /*00b4*/ 	.short	0x0002
        /*00b6*/ 	.short	0x0010
        /*00b8*/ 	.byte	0x00, 0xf4, 0x21, 0x00


	//----- nvinfo : EIATTR_KPARAM_INFO
	.align		4
.L_32:
        /*00bc*/ 	.byte	0x04, 0x17
        /*00be*/ 	.short	(.L_34 - .L_33)
.L_33:
        /*00c0*/ 	.word	0x00000000
        /*00c4*/ 	.short	0x0001
        /*00c6*/ 	.short	0x0008
        /*00c8*/ 	.byte	0x00, 0xf4, 0x21, 0x00


	//----- nvinfo : EIATTR_KPARAM_INFO
	.align		4
.L_34:
        /*00cc*/ 	.byte	0x04, 0x17
        /*00ce*/ 	.short	(.L_36 - .L_35)
.L_35:
        /*00d0*/ 	.word	0x00000000
        /*00d4*/ 	.short	0x0000
        /*00d6*/ 	.short	0x0000
        /*00d8*/ 	.byte	0x00, 0xf4, 0x21, 0x00


	//----- nvinfo : EIATTR_MAXREG_COUNT
	.align		4
.L_36:
        /*00dc*/ 	.byte	0x03, 0x1b
        /*00de*/ 	.short	0x0080


	//----- nvinfo : EIATTR_COOP_GROUP_MASK_REGIDS
	.align		4
        /*00e0*/ 	.byte	0x04, 0x29
        /*00e2*/ 	.short	(.L_38 - .L_37)


	//   ....[0]....
.L_37:
        /*00e4*/ 	.word	0xffffffff


	//   ....[1]....
        /*00e8*/ 	.word	0xffffffff


	//   ....[2]....
        /*00ec*/ 	.word	0xffffffff


	//   ....[3]....
        /*00f0*/ 	.word	0xffffffff


	//   ....[4]....
        /*00f4*/ 	.word	0xffffffff


	//   ....[5]....
        /*00f8*/ 	.word	0xffffffff


	//   ....[6]....
        /*00fc*/ 	.word	0xffffffff


	//   ....[7]....
        /*0100*/ 	.word	0xffffffff


	//   ....[8]....
        /*0104*/ 	.word	0xffffffff


	//   ....[9]....
        /*0108*/ 	.word	0xffffffff


	//   ....[10]....
        /*010c*/ 	.word	0xffffffff


	//   ....[11]....
        /*0110*/ 	.word	0xffffffff


	//----- nvinfo : EIATTR_COOP_GROUP_INSTR_OFFSETS
	.align		4
.L_38:
        /*0114*/ 	.byte	0x04, 0x28
        /*0116*/ 	.short	(.L_40 - .L_39)


	//   ....[0]....
.L_39:
        /*0118*/ 	.word	0x00001050


	//   ....[1]....
        /*011c*/ 	.word	0x00001090


	//   ....[2]....
        /*0120*/ 	.word	0x000010e0


	//   ....[3]....
        /*0124*/ 	.word	0x00001190


	//   ....[4]....
        /*0128*/ 	.word	0x000011d0


	//   ....[5]....
        /*012c*/ 	.word	0x00001240


	//   ....[6]....
        /*0130*/ 	.word	0x00001270


	//   ....[7]....
        /*0134*/ 	.word	0x000012e0


	//   ....[8]....
        /*0138*/ 	.word	0x00001380


	//   ....[9]....
        /*013c*/ 	.word	0x000013b0


	//   ....[10]....
        /*0140*/ 	.word	0x00001460


	//   ....[11]....
        /*0144*/ 	.word	0x00001520


	//----- nvinfo : EIATTR_EXIT_INSTR_OFFSETS
	.align		4
.L_40:
        /*0148*/ 	.byte	0x04, 0x1c
        /*014a*/ 	.short	(.L_42 - .L_41)


	//   ....[0]....
.L_41:
        /*014c*/ 	.word	0x000022c0


	//----- nvinfo : EIATTR_REQNTID
	.align		4
.L_42:
        /*0150*/ 	.byte	0x04, 0x10
        /*0152*/ 	.short	(.L_44 - .L_43)
.L_43:
        /*0154*/ 	.word	0x00000200
        /*0158*/ 	.word	0x00000001
        /*015c*/ 	.word	0x00000001


	//----- nvinfo : EIATTR_CRS_STACK_SIZE
	.align		4
.L_44:
        /*0160*/ 	.byte	0x04, 0x1e
        /*0162*/ 	.short	(.L_46 - .L_45)
.L_45:
        /*0164*/ 	.word	0x00000000
.L_46:


//--------------------- .nv.callgraph             --------------------------
	.section	.nv.callgraph,"",@"SHT_CUDA_CALLGRAPH"
	.align	4
	.sectionentsize	8
	.align		4
        /*0000*/ 	.word	0x00000000
	.align		4
        /*0004*/ 	.word	0xffffffff
	.align		4
        /*0008*/ 	.word	0x00000000
	.align		4
        /*000c*/ 	.word	0xfffffffe
	.align		4
        /*0010*/ 	.word	0x00000000
	.align		4
        /*0014*/ 	.word	0xfffffffd
	.align		4
        /*0018*/ 	.word	0x00000000
	.align		4
        /*001c*/ 	.word	0xfffffffc


//--------------------- .nv.rel.action            --------------------------
	.section	.nv.rel.action,"",@"SHT_CUDA_RELOCINFO"
	.align	8
	.sectionentsize	8
        /*0000*/ 	.byte	0x73, 0x00, 0x00, 0x00, 0x00, 0x00, 0x00, 0x00, 0x00, 0x00, 0x00, 0x11, 0x25, 0x00, 0x05, 0x36


//--------------------- .nv.constant4             --------------------------
	.section	.nv.constant4,"a",@progbits
	.align	8
	.align		8
.nv.constant4:
        /*0000*/ 	.dword	_$_str


//--------------------- .nv.constant0.triton_red_fused__to_copy_add_amax_amin_clamp_gelu_mul_reciprocal_17 --------------------------
	.section	.nv.constant0.triton_red_fused__to_copy_add_amax_amin_clamp_gelu_mul_reciprocal_17,"a",@progbits
	.sectionflags	@""
	.align	4
.nv.constant0.triton_red_fused__to_copy_add_amax_amin_clamp_gelu_mul_reciprocal_17:
	.zero		440


//--------------------- .text.triton_red_fused__to_copy_add_amax_amin_clamp_gelu_mul_reciprocal_17 --------------------------
	.section	.text.triton_red_fused__to_copy_add_amax_amin_clamp_gelu_mul_reciprocal_17,"ax",@progbits
	.sectionflags	@"SHF_BARRIERS=1"
	.sectioninfo	@"SHI_REGISTERS=35"
	.align	128
        .global         triton_red_fused__to_copy_add_amax_amin_clamp_gelu_mul_reciprocal_17
        .type           triton_red_fused__to_copy_add_amax_amin_clamp_gelu_mul_reciprocal_17,@function
        .size           triton_red_fused__to_copy_add_amax_amin_clamp_gelu_mul_reciprocal_17,(.L_x_27 - triton_red_fused__to_copy_add_amax_amin_clamp_gelu_mul_reciprocal_17)
        .other          triton_red_fused__to_copy_add_amax_amin_clamp_gelu_mul_reciprocal_17,@"STO_CUDA_ENTRY STV_DEFAULT"
triton_red_fused__to_copy_add_amax_amin_clamp_gelu_mul_reciprocal_17:
.text.triton_red_fused__to_copy_add_amax_amin_clamp_gelu_mul_reciprocal_17:
[----:B------:R-:W-:Y:S02]  /*0000*/  IMAD.MOV.U32 R1, RZ, RZ, c[0x0][0x28] ;  /* 0x00000a00ff017624 */ /* 0x000fe400078e00ff */
[----:B------:R-:W0:Y:S01]  /*0010*/  S2R R9, SR_TID.X ;  /* 0x0000000000097919 */ /* 0x000e220000002100 */
[----:B------:R-:W1:Y:S01]  /*0020*/  S2UR UR4, SR_CTAID.X ;  /* 0x00000000000479c3 */ /* 0x000e620000002500 */
[----:B------:R-:W-:Y:S01]  /*0030*/  IMAD.MOV.U32 R5, RZ, RZ, 0x2 ;  /* 0x00000002ff057424 */ /* 0x000fe200078e00ff */
[----:B------:R-:W-:Y:S01]  /*0040*/  PRMT R6, RZ, 0x7610, R6 ;  /* 0x00007610ff067816 */ /* 0x000fe20000000006 */
[----:B------:R-:W-:Y:S01]  /*0050*/  ULDC.64 UR6, c[0x0][0x118] ;  /* 0x0000460000067ab9 */ /* 0x000fe20000000a00 */
[----:B0-----:R-:W-:Y:S01]  /*0060*/  SHF.R.U32.HI R0, RZ, 0x6, R9 ;  /* 0x00000006ff007819 */ /* 0x001fe20000011609 */
[----:B-1----:R-:W-:-:S03]  /*0070*/  USHF.L.U32 UR4, UR4, 0x3, URZ ;  /* 0x0000000304047899 */ /* 0x002fc6000800063f */
[----:B------:R-:W-:-:S04]  /*0080*/  SGXT.U32 R0, R0, 0x3 ;  /* 0x000000030000781a */ /* 0x000fc80000000000 */
[----:B------:R-:W-:-:S04]  /*0090*/  LOP3.LUT R4, R0, UR4, RZ, 0xfc, !PT ;  /* 0x0000000400047c12 */ /* 0x000fc8000f8efcff */
[C---:B------:R-:W-:Y:S01]  /*00a0*/  ISETP.GE.AND P1, PT, R4.reuse, 0xe10, PT ;  /* 0x00000e100400780c */ /* 0x040fe20003f26270 */
[----:B------:R-:W-:Y:S01]  /*00b0*/  IMAD.WIDE R2, R4, R5, c[0x0][0x168] ;  /* 0x00005a0004027625 */ /* 0x000fe200078e0205 */
[----:B------:R-:W-:-:S03]  /*00c0*/  PRMT R7, RZ, 0x7610, R7 ;  /* 0x00007610ff077816 */ /* 0x000fc60000000007 */
[----:B------:R-:W-:-:S08]  /*00d0*/  IMAD.WIDE R4, R4, R5, c[0x0][0x170] ;  /* 0x00005c0004047625 */ /* 0x000fd000078e0205 */
[----:B------:R0:W2:Y:S04]  /*00e0*/  @!P1 LDG.E.EL.U16 R6, [R2.64] ;  /* 0x0000000602069981 */ /* 0x0000a8000c2e1500 */
[----:B------:R-:W3:Y:S01]  /*00f0*/  @!P1 LDG.E.EL.U16 R7, [R4.64] ;  /* 0x0000000604079981 */ /* 0x000ee2000c2e1500 */
[C---:B------:R-:W-:Y:S01]  /*0100*/  LOP3.LUT R12, R9.reuse, 0x3f, RZ, 0xc0, !PT ;  /* 0x0000003f090c7812 */ /* 0x040fe200078ec0ff */
[----:B------:R-:W-:Y:S01]  /*0110*/  IMAD.MOV.U32 R13, RZ, RZ, 0x8 ;  /* 0x00000008ff0d7424 */ /* 0x000fe200078e00ff */
[----:B------:R-:W-:Y:S01]  /*0120*/  UMOV UR5, 0xffffff00 ;  /* 0xffffff0000057882 */ /* 0x000fe20000000000 */
[----:B------:R-:W1:Y:S01]  /*0130*/  S2R R11, SR_CTAID.X ;  /* 0x00000000000b7919 */ /* 0x000e620000002500 */
[----:B------:R-:W-:Y:S01]  /*0140*/  IMAD.MOV.U32 R21, RZ, RZ, -0x800000 ;  /* 0xff800000ff157424 */ /* 0x000fe200078e00ff */
[----:B------:R-:W-:Y:S01]  /*0150*/  UMOV UR8, 0xffffffff ;  /* 0xffffffff00087882 */ /* 0x000fe20000000000 */
[----:B0-----:R-:W-:-:S02]  /*0160*/  IMAD.SHL.U32 R2, R9, 0x4, RZ ;  /* 0x0000000409027824 */ /* 0x001fc400078e00ff */
[----:B------:R-:W-:-:S03]  /*0170*/  IMAD.WIDE.U32 R14, R12, R13, c[0x0][0x180] ;  /* 0x000060000c0e7625 */ /* 0x000fc600078e000d */
[----:B------:R-:W-:Y:S01]  /*0180*/  LOP3.LUT R2, R2, 0xfc, RZ, 0xc0, !PT ;  /* 0x000000fc02027812 */ /* 0x000fe200078ec0ff */
[----:B------:R-:W-:-:S04]  /*0190*/  IMAD.WIDE.U32 R12, R12, R13, c[0x0][0x178] ;  /* 0x00005e000c0c7625 */ /* 0x000fc800078e000d */
[----:B------:R-:W-:Y:S02]  /*01a0*/  IMAD.MOV.U32 R20, RZ, RZ, 0x7f800000 ;  /* 0x7f800000ff147424 */ /* 0x000fe400078e00ff */
[----:B------:R-:W-:Y:S02]  /*01b0*/  IMAD.MOV.U32 R19, RZ, RZ, 0x7f800000 ;  /* 0x7f800000ff137424 */ /* 0x000fe400078e00ff */
[----:B------:R-:W-:Y:S02]  /*01c0*/  IMAD.MOV.U32 R18, RZ, RZ, 0x7f800000 ;  /* 0x7f800000ff127424 */ /* 0x000fe400078e00ff */
[----:B------:R-:W-:Y:S02]  /*01d0*/  IMAD.MOV.U32 R24, RZ, RZ, 0x7f800000 ;  /* 0x7f800000ff187424 */ /* 0x000fe400078e00ff */
[----:B------:R-:W-:Y:S02]  /*01e0*/  IMAD.MOV.U32 R17, RZ, RZ, -0x800000 ;  /* 0xff800000ff117424 */ /* 0x000fe400078e00ff */
[----:B------:R-:W-:-:S02]  /*01f0*/  IMAD.MOV.U32 R23, RZ, RZ, -0x800000 ;  /* 0xff800000ff177424 */ /* 0x000fc400078e00ff */
[----:B-1----:R-:W-:Y:S02]  /*0200*/  IMAD R3, R11, 0x8, R0 ;  /* 0x000000080b037824 */ /* 0x002fe400078e0200 */
[----:B------:R-:W-:Y:S02]  /*0210*/  IMAD.MOV.U32 R22, RZ, RZ, -0x800000 ;  /* 0xff800000ff167424 */ /* 0x000fe400078e00ff */
[----:B------:R-:W-:Y:S02]  /*0220*/  IMAD R10, R3, 0x3000, R2 ;  /* 0x00003000030a7824 */ /* 0x000fe400078e0202 */
[----:B--2---:R-:W-:-:S05]  /*0230*/  IMAD.U32 R8, R6, 0x10000, RZ ;  /* 0x0001000006087824 */ /* 0x004fca00078e00ff */
[----:B------:R-:W-:Y:S01]  /*0240*/  FSETP.GE.AND P0, PT, R8, RZ, PT ;  /* 0x000000ff0800720b */ /* 0x000fe20003f06000 */
[----:B---3--:R-:W-:-:S03]  /*0250*/  IMAD.U32 R8, R7, 0x10000, RZ ;  /* 0x0001000007087824 */ /* 0x008fc600078e00ff */
[----:B------:R-:W-:Y:S02]  /*0260*/  SEL R6, R6, RZ, !P0 ;  /* 0x000000ff06067207 */ /* 0x000fe40004000000 */
[----:B------:R-:W-:-:S03]  /*0270*/  FSETP.GTU.AND P0, PT, R8, RZ, PT ;  /* 0x000000ff0800720b */ /* 0x000fc60003f0c000 */
[----:B------:R-:W-:Y:S01]  /*0280*/  IMAD.U32 R6, R6, 0x10000, RZ ;  /* 0x0001000006067824 */ /* 0x000fe200078e00ff */
[----:B------:R-:W-:-:S03]  /*0290*/  SEL R7, R7, RZ, P0 ;  /* 0x000000ff07077207 */ /* 0x000fc60000000000 */
[----:B------:R-:W-:Y:S02]  /*02a0*/  FADD R6, RZ, -R6 ;  /* 0x80000006ff067221 */ /* 0x000fe40000000000 */
[----:B------:R-:W-:-:S03]  /*02b0*/  IMAD.U32 R7, R7, 0x10000, RZ ;  /* 0x0001000007077824 */ /* 0x000fc600078e00ff */
[C---:B------:R-:W-:Y:S02]  /*02c0*/  FSETP.NAN.AND P2, PT, R6.reuse, R6, PT ;  /* 0x000000060600720b */ /* 0x040fe40003f48000 */
[----:B------:R-:W-:-:S11]  /*02d0*/  FSETP.GT.AND P0, PT, R6, R7, PT ;  /* 0x000000070600720b */ /* 0x000fd60003f04000 */
[----:B------:R-:W-:-:S05]  /*02e0*/  @!P2 FSEL R6, R6, R7, P0 ;  /* 0x000000070606a208 */ /* 0x000fca0000000000 */
[----:B------:R-:W-:-:S05]  /*02f0*/  FMUL R16, R6, 0.0078740157186985015869 ;  /* 0x3c01020406107820 */ /* 0x000fca0000400000 */
[C---:B------:R-:W-:Y:S02]  /*0300*/  FSETP.GT.AND P0, PT, R16.reuse, 9.9999997473787516356e-06, PT ;  /* 0x3727c5ac1000780b */ /* 0x040fe40003f04000 */
[----:B------:R-:W-:-:S11]  /*0310*/  FSETP.NAN.AND P2, PT, R16, R16, PT ;  /* 0x000000101000720b */ /* 0x000fd60003f48000 */
[----:B------:R-:W-:Y:S02]  /*0320*/  @!P0 FSEL R16, R16, 9.9999997473787516356e-06, P2 ;  /* 0x3727c5ac10108808 */ /* 0x000fe40001000000 */
.L_x_12:
[----:B------:R-:W-:Y:S01]  /*0330*/  IMAD.U32 R11, RZ, RZ, UR5 ;  /* 0x00000005ff0b7e24 */ /* 0x000fe2000f8e00ff */
[----:B------:R-:W-:Y:S01]  /*0340*/  CS2R R4, SRZ ;  /* 0x0000000000047805 */ /* 0x000fe2000001ff00 */
[----:B------:R-:W-:Y:S01]  /*0350*/  IMAD.MOV.U32 R26, RZ, RZ, 0x4 ;  /* 0x00000004ff1a7424 */ /* 0x000fe200078e00ff */
[----:B------:R-:W-:Y:S01]  /*0360*/  CS2R R6, SRZ ;  /* 0x0000000000067805 */ /* 0x000fe2000001ff00 */
[----:B------:R-:W2:Y:S01]  /*0370*/  LDG.E.EL.64 R2, [R12.64] ;  /* 0x000000060c027981 */ /* 0x000ea2000c2e1b00 */
[----:B------:R-:W-:-:S03]  /*0380*/  IADD3 R11, R10, 0x100, R11 ;  /* 0x000001000a0b7810 */ /* 0x000fc60007ffe00b */
[----:B------:R-:W3:Y:S02]  /*0390*/  LDG.E.EL.64 R8, [R14.64] ;  /* 0x000000060e087981 */ /* 0x000ee4000c2e1b00 */
[----:B------:R-:W-:-:S05]  /*03a0*/  IMAD.WIDE R26, R11, R26, c[0x0][0x160] ;  /* 0x000058000b1a7625 */ /* 0x000fca00078e021a */
[----:B------:R-:W4:Y:S01]  /*03b0*/  @!P1 LDG.E.EF.128 R4, [R26.64] ;  /* 0x000000061a049981 */ /* 0x000f22000c0e1d00 */
[----:B------:R-:W-:-:S04]  /*03c0*/  UIADD3 UR5, UP0, UR5, 0x100, URZ ;  /* 0x0000010005057890 */ /* 0x000fc8000ff1e03f */
[----:B------:R-:W-:Y:S02]  /*03d0*/  UIADD3.X UR8, URZ, UR8, URZ, UP0, !UPT ;  /* 0x000000083f087290 */ /* 0x000fe400087fe43f */
[----:B------:R-:W-:Y:S01]  /*03e0*/  UISETP.GE.U32.AND UP0, UPT, UR5, 0x2f00, UPT ;  /* 0x00002f000500788c */ /* 0x000fe2000bf06070 */
[----:B------:R-:W-:Y:S03]  /*03f0*/  BSSY B0, `(.L_x_0) ;  /* 0x0000021000007945 */ /* 0x000fe60003800000 */
[----:B------:R-:W-:Y:S01]  /*0400*/  UISETP.GE.U32.AND.EX UP0, UPT, UR8, URZ, UPT, UP0 ;  /* 0x0000003f0800728c */ /* 0x000fe2000bf06100 */
[----:B---3--:R-:W-:Y:S01]  /*0410*/  IMAD.U32 R25, R8, 0x10000, RZ ;  /* 0x0001000008197824 */ /* 0x008fe200078e00ff */
[----:B----4-:R-:W-:Y:S01]  /*0420*/  I2FP.F32.S32 R29, R4 ;  /* 0x00000004001d7245 */ /* 0x010fe20000201400 */
[----:B--2---:R-:W-:-:S04]  /*0430*/  IMAD.U32 R4, R2, 0x10000, RZ ;  /* 0x0001000002047824 */ /* 0x004fc800078e00ff */
[----:B------:R-:W-:-:S04]  /*0440*/  FMUL R29, R16, R29 ;  /* 0x0000001d101d7220 */ /* 0x000fc80000400000 */
[----:B------:R-:W-:-:S04]  /*0450*/  FFMA R4, R4, R29, R25 ;  /* 0x0000001d04047223 */ /* 0x000fc80000000019 */
[----:B------:R-:W-:-:S04]  /*0460*/  FMUL R25, R4, R4 ;  /* 0x0000000404197220 */ /* 0x000fc80000400000 */
[----:B------:R-:W-:-:S04]  /*0470*/  FMUL R25, R4, R25 ;  /* 0x0000001904197220 */ /* 0x000fc80000400000 */
[----:B------:R-:W-:-:S04]  /*0480*/  FFMA R25, R25, 0.044714998453855514526, R4 ;  /* 0x3d37271319197823 */ /* 0x000fc80000000004 */
[----:B------:R-:W-:-:S04]  /*0490*/  FMUL R25, R25, 0.79788458347320556641 ;  /* 0x3f4c422a19197820 */ /* 0x000fc80000400000 */
[----:B------:R-:W-:-:S05]  /*04a0*/  FADD.FTZ R28, |R25|, -RZ ;  /* 0x800000ff191c7221 */ /* 0x000fca0000010200 */
[----:B------:R-:W-:Y:S02]  /*04b0*/  FSETP.GE.AND P0, PT, R28, 0.60000002384185791016, PT ;  /* 0x3f19999a1c00780b */ /* 0x000fe40003f06000 */
[----:B------:R-:W-:Y:S02]  /*04c0*/  PRMT R26, R2, 0x7632, R26 ;  /* 0x00007632021a7816 */ /* 0x000fe4000000001a */
[----:B------:R-:W-:-:S09]  /*04d0*/  PRMT R8, R8, 0x7632, R8 ;  /* 0x0000763208087816 */ /* 0x000fd20000000008 */
[----:B------:R-:W-:Y:S05]  /*04e0*/  @!P0 BRA `(.L_x_1) ;  /* 0x000000a000008947 */ /* 0x000fea0003800000 */
[C---:B------:R-:W-:Y:S01]  /*04f0*/  FMUL R0, R28.reuse, 2.8853900432586669922 ;  /* 0x4038aa3b1c007820 */ /* 0x040fe20000400000 */
[----:B------:R-:W-:Y:S01]  /*0500*/  IMAD.MOV.U32 R2, RZ, RZ, 0x3f800000 ;  /* 0x3f800000ff027424 */ /* 0x000fe200078e00ff */
[----:B------:R-:W-:-:S04]  /*0510*/  FSETP.GE.AND P0, PT, R28, 9.010913848876953125, PT ;  /* 0x41102cb41c00780b */ /* 0x000fc80003f06000 */
[----:B------:R-:W0:Y:S02]  /*0520*/  MUFU.EX2 R0, R0 ;  /* 0x0000000000007308 */ /* 0x000e240000000800 */
[----:B0-----:R-:W-:-:S06]  /*0530*/  FADD R27, R0, 1 ;  /* 0x3f800000001b7421 */ /* 0x001fcc0000000000 */
[----:B------:R-:W0:Y:S02]  /*0540*/  MUFU.RCP R27, R27 ;  /* 0x0000001b001b7308 */ /* 0x000e240000001000 */
[----:B0-----:R-:W-:-:S05]  /*0550*/  FFMA.FTZ R2, R27, -2, R2 ;  /* 0xc00000001b027823 */ /* 0x001fca0000010002 */
[----:B------:R-:W-:-:S04]  /*0560*/  FSEL R2, R2, 1, !P0 ;  /* 0x3f80000002027808 */ /* 0x000fc80004000000 */
[----:B------:R-:W-:Y:S01]  /*0570*/  LOP3.LUT R2, R2, 0x80000000, R25, 0xf8, !PT ;  /* 0x8000000002027812 */ /* 0x000fe200078ef819 */
[----:B------:R-:W-:Y:S05]  /*0580*/  BRA `(.L_x_2) ;  /* 0x0000007000007947 */ /* 0x000fea0003800000 */
.L_x_1:
[----:B------:R-:W-:Y:S01]  /*0590*/  IMAD.MOV.U32 R0, RZ, RZ, 0x3c80f082 ;  /* 0x3c80f082ff007424 */ /* 0x000fe200078e00ff */
[----:B------:R-:W-:-:S04]  /*05a0*/  FMUL R27, R25, R25 ;  /* 0x00000019191b7220 */ /* 0x000fc80000400000 */
[----:B------:R-:W-:-:S04]  /*05b0*/  FFMA.FTZ R0, R27, R0, -0.052303962409496307373 ;  /* 0xbd563cae1b007423 */ /* 0x000fc80000010000 */
[----:B------:R-:W-:-:S04]  /*05c0*/  FFMA.FTZ R0, R27, R0, 0.1331529766321182251 ;  /* 0x3e0859411b007423 */ /* 0x000fc80000010000 */
[----:B------:R-:W-:-:S04]  /*05d0*/  FFMA.FTZ R0, R27, R0, -0.33332768082618713379 ;  /* 0xbeaaa9ed1b007423 */ /* 0x000fc80000010000 */
[----:B------:R-:W-:-:S04]  /*05e0*/  FFMA.FTZ R0, R27, R0, RZ ;  /* 0x000000001b007223 */ /* 0x000fc800000100ff */
[----:B------:R-:W-:Y:S02]  /*05f0*/  FFMA.FTZ R2, R25, R0, R25 ;  /* 0x0000000019027223 */ /* 0x000fe40000010019 */
.L_x_2:
[----:B------:R-:W-:Y:S05]  /*0600*/  BSYNC B0 ;  /* 0x0000000000007941 */ /* 0x000fea0003800000 */
.L_x_0:
[----:B------:R-:W-:Y:S01]  /*0610*/  I2FP.F32.S32 R25, R5 ;  /* 0x0000000500197245 */ /* 0x000fe20000201400 */
[----:B------:R-:W-:Y:S01]  /*0620*/  IMAD.U32 R5, R26, 0x10000, RZ ;  /* 0x000100001a057824 */ /* 0x000fe200078e00ff */
[----:B------:R-:W-:Y:S01]  /*0630*/  I2FP.F32.S32 R27, R7 ;  /* 0x00000007001b7245 */ /* 0x000fe20000201400 */
[----:B------:R-:W-:Y:S01]  /*0640*/  IMAD.U32 R8, R8, 0x10000, RZ ;  /* 0x0001000008087824 */ /* 0x000fe200078e00ff */
[C---:B------:R-:W-:Y:S01]  /*0650*/  PRMT R7, R9.reuse, 0x7632, R7 ;  /* 0x0000763209077816 */ /* 0x040fe20000000007 */
[C---:B------:R-:W-:Y:S01]  /*0660*/  FMUL R25, R16.reuse, R25 ;  /* 0x0000001910197220 */ /* 0x040fe20000400000 */
[----:B------:R-:W-:Y:S01]  /*0670*/  IMAD.U32 R9, R9, 0x10000, RZ ;  /* 0x0001000009097824 */ /* 0x000fe200078e00ff */
[----:B------:R-:W-:Y:S01]  /*0680*/  FMUL R27, R16, R27 ;  /* 0x0000001b101b7220 */ /* 0x000fe20000400000 */
[----:B------:R-:W-:Y:S01]  /*0690*/  BSSY B0, `(.L_x_3) ;  /* 0x0000027000007945 */ /* 0x000fe20003800000 */
[----:B------:R-:W-:Y:S01]  /*06a0*/  FFMA R5, R5, R25, R8 ;  /* 0x0000001905057223 */ /* 0x000fe20000000008 */
[----:B------:R-:W-:Y:S01]  /*06b0*/  I2FP.F32.S32 R25, R6 ;  /* 0x0000000600197245 */ /* 0x000fe20000201400 */
[----:B------:R-:W-:-:S02]  /*06c0*/  IMAD.U32 R6, R3, 0x10000, RZ ;  /* 0x0001000003067824 */ /* 0x000fc400078e00ff */
[----:B------:R-:W-:Y:S01]  /*06d0*/  FMUL R0, R5, R5 ;  /* 0x0000000505007220 */ /* 0x000fe20000400000 */
[----:B------:R-:W-:Y:S01]  /*06e0*/  IMAD.U32 R7, R7, 0x10000, RZ ;  /* 0x0001000007077824 */ /* 0x000fe200078e00ff */
[----:B------:R-:W-:Y:S02]  /*06f0*/  FMUL R25, R16, R25 ;  /* 0x0000001910197220 */ /* 0x000fe40000400000 */
[----:B------:R-:W-:Y:S01]  /*0700*/  FMUL R8, R5, R0 ;  /* 0x0000000005087220 */ /* 0x000fe20000400000 */
[----:B------:R-:W-:Y:S01]  /*0710*/  PRMT R0, R3, 0x7632, R0 ;  /* 0x0000763203007816 */ /* 0x000fe20000000000 */
[----:B------:R-:W-:Y:S02]  /*0720*/  FFMA R6, R6, R25, R9 ;  /* 0x0000001906067223 */ /* 0x000fe40000000009 */
[----:B------:R-:W-:Y:S02]  /*0730*/  FFMA R3, R8, 0.044714998453855514526, R5 ;  /* 0x3d37271308037823 */ /* 0x000fe40000000005 */
[----:B------:R-:W-:Y:S01]  /*0740*/  IMAD.U32 R0, R0, 0x10000, RZ ;  /* 0x0001000000007824 */ /* 0x000fe200078e00ff */
[----:B------:R-:W-:Y:S01]  /*0750*/  FMUL R9, R6, R6 ;  /* 0x0000000606097220 */ /* 0x000fe20000400000 */
[----:B------:R-:W-:-:S02]  /*0760*/  FMUL R3, R3, 0.79788458347320556641 ;  /* 0x3f4c422a03037820 */ /* 0x000fc40000400000 */
[----:B------:R-:W-:Y:S01]  /*0770*/  FFMA R7, R0, R27, R7 ;  /* 0x0000001b00077223 */ /* 0x000fe20000000007 */
[----:B------:R-:W-:Y:S01]  /*0780*/  FMUL R9, R6, R9 ;  /* 0x0000000906097220 */ /* 0x000fe20000400000 */
[----:B------:R-:W-:Y:S02]  /*0790*/  FADD.FTZ R28, |R3|, -RZ ;  /* 0x800000ff031c7221 */ /* 0x000fe40000010200 */
[----:B------:R-:W-:Y:S01]  /*07a0*/  FMUL R8, R7, R7 ;  /* 0x0000000707087220 */ /* 0x000fe20000400000 */
[----:B------:R-:W-:Y:S02]  /*07b0*/  FFMA R9, R9, 0.044714998453855514526, R6 ;  /* 0x3d37271309097823 */ /* 0x000fe40000000006 */
[----:B------:R-:W-:Y:S01]  /*07c0*/  FSETP.GE.AND P0, PT, R28, 0.60000002384185791016, PT ;  /* 0x3f19999a1c00780b */ /* 0x000fe20003f06000 */
[----:B------:R-:W-:-:S12]  /*07d0*/  FMUL R8, R7, R8 ;  /* 0x0000000807087220 */ /* 0x000fd80000400000 */
        /* <DEDUP_REMOVED lines=11> */
.L_x_4:
[----:B------:R-:W-:Y:S01]  /*0890*/  IMAD.MOV.U32 R0, RZ, RZ, 0x3c80f082 ;  /* 0x3c80f082ff007424 */ /* 0x000fe200078e00ff */
[----:B------:R-:W-:-:S04]  /*08a0*/  FMUL R25, R3, R3 ;  /* 0x0000000303197220 */ /* 0x000fc80000400000 */
[----:B------:R-:W-:-:S04]  /*08b0*/  FFMA.FTZ R0, R25, R0, -0.052303962409496307373 ;  /* 0xbd563cae19007423 */ /* 0x000fc80000010000 */
[----:B------:R-:W-:-:S04]  /*08c0*/  FFMA.FTZ R0, R25, R0, 0.1331529766321182251 ;  /* 0x3e08594119007423 */ /* 0x000fc80000010000 */
[----:B------:R-:W-:-:S04]  /*08d0*/  FFMA.FTZ R0, R25, R0, -0.33332768082618713379 ;  /* 0xbeaaa9ed19007423 */ /* 0x000fc80000010000 */
[----:B------:R-:W-:-:S04]  /*08e0*/  FFMA.FTZ R0, R25, R0, RZ ;  /* 0x0000000019007223 */ /* 0x000fc800000100ff */
[----:B------:R-:W-:Y:S02]  /*08f0*/  FFMA.FTZ R3, R3, R0, R3 ;  /* 0x0000000003037223 */ /* 0x000fe40000010003 */
.L_x_5:
[----:B------:R-:W-:Y:S05]  /*0900*/  BSYNC B0 ;  /* 0x0000000000007941 */ /* 0x000fea0003800000 */
.L_x_3:
[----:B------:R-:W-:Y:S01]  /*0910*/  FMUL R9, R9, 0.79788458347320556641 ;  /* 0x3f4c422a09097820 */ /* 0x000fe20000400000 */
[----:B------:R-:W-:Y:S01]  /*0920*/  BSSY B0, `(.L_x_6) ;  /* 0x0000016000007945 */ /* 0x000fe20003800000 */
[----:B------:R-:W-:Y:S02]  /*0930*/  FFMA R8, R8, 0.044714998453855514526, R7 ;  /* 0x3d37271308087823 */ /* 0x000fe40000000007 */
[----:B------:R-:W-:-:S05]  /*0940*/  FADD.FTZ R27, |R9|, -RZ ;  /* 0x800000ff091b7221 */ /* 0x000fca0000010200 */
[----:B------:R-:W-:-:S13]  /*0950*/  FSETP.GE.AND P0, PT, R27, 0.60000002384185791016, PT ;  /* 0x3f19999a1b00780b */ /* 0x000fda0003f06000 */
        /* <DEDUP_REMOVED lines=11> */
.L_x_7:
[----:B------:R-:W-:Y:S01]  /*0a10*/  IMAD.MOV.U32 R0, RZ, RZ, 0x3c80f082 ;  /* 0x3c80f082ff007424 */ /* 0x000fe200078e00ff */
[----:B------:R-:W-:-:S04]  /*0a20*/  FMUL R25, R9, R9 ;  /* 0x0000000909197220 */ /* 0x000fc80000400000 */
[----:B------:R-:W-:-:S04]  /*0a30*/  FFMA.FTZ R0, R25, R0, -0.052303962409496307373 ;  /* 0xbd563cae19007423 */ /* 0x000fc80000010000 */
[----:B------:R-:W-:-:S04]  /*0a40*/  FFMA.FTZ R0, R25, R0, 0.1331529766321182251 ;  /* 0x3e08594119007423 */ /* 0x000fc80000010000 */
[----:B------:R-:W-:-:S04]  /*0a50*/  FFMA.FTZ R0, R25, R0, -0.33332768082618713379 ;  /* 0xbeaaa9ed19007423 */ /* 0x000fc80000010000 */
[----:B------:R-:W-:-:S04]  /*0a60*/  FFMA.FTZ R0, R25, R0, RZ ;  /* 0x0000000019007223 */ /* 0x000fc800000100ff */
[----:B------:R-:W-:Y:S02]  /*0a70*/  FFMA.FTZ R27, R9, R0, R9 ;  /* 0x00000000091b7223 */ /* 0x000fe40000010009 */
.L_x_8:
[----:B------:R-:W-:Y:S05]  /*0a80*/  BSYNC B0 ;  /* 0x0000000000007941 */ /* 0x000fea0003800000 */
.L_x_6:
[----:B------:R-:W-:Y:S01]  /*0a90*/  FMUL R29, R8, 0.79788458347320556641 ;  /* 0x3f4c422a081d7820 */ /* 0x000fe20000400000 */
[----:B------:R-:W-:Y:S01]  /*0aa0*/  BSSY B0, `(.L_x_9) ;  /* 0x000001a000007945 */ /* 0x000fe20003800000 */
[----:B------:R-:W-:Y:S01]  /*0ab0*/  SHF.R.S32.HI R26, RZ, 0x1f, R11 ;  /* 0x0000001fff1a7819 */ /* 0x000fe2000001140b */
[----:B------:R-:W-:Y:S01]  /*0ac0*/  FMUL R28, R5, 0.5 ;  /* 0x3f000000051c7820 */ /* 0x000fe20000400000 */
[----:B------:R-:W-:Y:S01]  /*0ad0*/  FADD.FTZ R32, |R29|, -RZ ;  /* 0x800000ff1d207221 */ /* 0x000fe20000010200 */
[----:B------:R-:W-:Y:S01]  /*0ae0*/  FMUL R25, R4, 0.5 ;  /* 0x3f00000004197820 */ /* 0x000fe20000400000 */
[----:B------:R-:W-:Y:S01]  /*0af0*/  FMUL R9, R7, 0.5 ;  /* 0x3f00000007097820 */ /* 0x000fe20000400000 */
[----:B------:R-:W-:Y:S02]  /*0b00*/  FMUL R8, R6, 0.5 ;  /* 0x3f00000006087820 */ /* 0x000fe40000400000 */
        /* <DEDUP_REMOVED lines=12> */
.L_x_10:
[----:B------:R-:W-:Y:S01]  /*0bd0*/  IMAD.MOV.U32 R0, RZ, RZ, 0x3c80f082 ;  /* 0x3c80f082ff007424 */ /* 0x000fe200078e00ff */
[----:B------:R-:W-:-:S04]  /*0be0*/  FMUL R31, R29, R29 ;  /* 0x0000001d1d1f7220 */ /* 0x000fc80000400000 */
[----:B------:R-:W-:-:S04]  /*0bf0*/  FFMA.FTZ R0, R31, R0, -0.052303962409496307373 ;  /* 0xbd563cae1f007423 */ /* 0x000fc80000010000 */
[----:B------:R-:W-:-:S04]  /*0c00*/  FFMA.FTZ R0, R31, R0, 0.1331529766321182251 ;  /* 0x3e0859411f007423 */ /* 0x000fc80000010000 */
[----:B------:R-:W-:-:S04]  /*0c10*/  FFMA.FTZ R0, R31, R0, -0.33332768082618713379 ;  /* 0xbeaaa9ed1f007423 */ /* 0x000fc80000010000 */
[----:B------:R-:W-:-:S04]  /*0c20*/  FFMA.FTZ R0, R31, R0, RZ ;  /* 0x000000001f007223 */ /* 0x000fc800000100ff */
[----:B------:R-:W-:Y:S02]  /*0c30*/  FFMA.FTZ R29, R0, R29, R29 ;  /* 0x0000001d001d7223 */ /* 0x000fe4000001001d */
.L_x_11:
[----:B------:R-:W-:Y:S05]  /*0c40*/  BSYNC B0 ;  /* 0x0000000000007941 */ /* 0x000fea0003800000 */
.L_x_9:
[----:B------:R-:W-:Y:S01]  /*0c50*/  FADD R0, R2, 1 ;  /* 0x3f80000002007421 */ /* 0x000fe20000000000 */
[----:B------:R-:W-:Y:S01]  /*0c60*/  FADD R3, R3, 1 ;  /* 0x3f80000003037421 */ /* 0x000fe20000000000 */
[----:B------:R-:W-:Y:S01]  /*0c70*/  FADD R30, R29, 1 ;  /* 0x3f8000001d1e7421 */ /* 0x000fe20000000000 */
[----:B------:R-:W-:Y:S01]  /*0c80*/  FADD R27, R27, 1 ;  /* 0x3f8000001b1b7421 */ /* 0x000fe20000000000 */
[----:B------:R-:W-:Y:S01]  /*0c90*/  FMUL R25, R0, R25 ;  /* 0x0000001900197220 */ /* 0x000fe20000400000 */
[----:B------:R-:W-:Y:S01]  /*0ca0*/  FMUL R28, R3, R28 ;  /* 0x0000001c031c7220 */ /* 0x000fe20000400000 */
[----:B------:R-:W-:Y:S01]  /*0cb0*/  FMUL R30, R30, R9 ;  /* 0x000000091e1e7220 */ /* 0x000fe20000400000 */
[----:B------:R-:W-:Y:S01]  /*0cc0*/  LEA R2, P0, R11, c[0x0][0x188], 0x2 ;  /* 0x000062000b027a11 */ /* 0x000fe200078010ff */
[----:B------:R-:W-:Y:S01]  /*0cd0*/  FMUL R8, R27, R8 ;  /* 0x000000081b087220 */ /* 0x000fe20000400000 */
[----:B------:R-:W-:Y:S02]  /*0ce0*/  FSETP.GEU.AND P4, PT, R18, R25, PT ;  /* 0x000000191200720b */ /* 0x000fe40003f8e000 */
[----:B------:R-:W-:-:S02]  /*0cf0*/  FSETP.GEU.AND P3, PT, R24, R28, PT ;  /* 0x0000001c1800720b */ /* 0x000fc40003f6e000 */
[C---:B------:R-:W-:Y:S02]  /*0d00*/  FSETP.NAN.AND P2, PT, R18.reuse, R18, PT ;  /* 0x000000121200720b */ /* 0x040fe40003f48000 */
[----:B------:R-:W-:Y:S02]  /*0d10*/  FSEL R9, R18, R25, !P4 ;  /* 0x0000001912097208 */ /* 0x000fe40006000000 */
[----:B------:R-:W-:Y:S02]  /*0d20*/  FSETP.GEU.AND P5, PT, R19, R30, PT ;  /* 0x0000001e1300720b */ /* 0x000fe40003fae000 */
[----:B------:R-:W-:Y:S02]  /*0d30*/  LEA.HI.X R3, R11, c[0x0][0x18c], R26, 0x2, P0 ;  /* 0x000063000b037a11 */ /* 0x000fe400000f141a */
[C---:B------:R-:W-:Y:S02]  /*0d40*/  FSETP.NAN.AND P0, PT, R24.reuse, R24, PT ;  /* 0x000000181800720b */ /* 0x040fe40003f08000 */
[----:B------:R-:W-:Y:S01]  /*0d50*/  FSEL R11, R24, R28, !P3 ;  /* 0x0000001c180b7208 */ /* 0x000fe20005800000 */
[----:B------:R0:W-:Y:S01]  /*0d60*/  @!P1 STG.E.128 [R2.64], R4 ;  /* 0x0000000402009986 */ /* 0x0001e2000c101d06 */
[----:B------:R-:W-:-:S02]  /*0d70*/  @!P1 FSEL R18, R18, R9, P2 ;  /* 0x0000000912129208 */ /* 0x000fc40001000000 */
[----:B------:R-:W-:Y:S02]  /*0d80*/  FSETP.GEU.AND P3, PT, R20, R8, PT ;  /* 0x000000081400720b */ /* 0x000fe40003f6e000 */
[C---:B------:R-:W-:Y:S02]  /*0d90*/  FSETP.NAN.AND P2, PT, R19.reuse, R19, PT ;  /* 0x000000131300720b */ /* 0x040fe40003f48000 */
[----:B------:R-:W-:Y:S02]  /*0da0*/  FSEL R0, R19, R30, !P5 ;  /* 0x0000001e13007208 */ /* 0x000fe40006800000 */
[----:B------:R-:W-:Y:S02]  /*0db0*/  @!P1 FSEL R24, R24, R11, P0 ;  /* 0x0000000b18189208 */ /* 0x000fe40000000000 */
[C---:B------:R-:W-:Y:S02]  /*0dc0*/  FSETP.NAN.AND P0, PT, R20.reuse, R20, PT ;  /* 0x000000141400720b */ /* 0x040fe40003f08000 */
[----:B------:R-:W-:-:S02]  /*0dd0*/  FSEL R9, R20, R8, !P3 ;  /* 0x0000000814097208 */ /* 0x000fc40005800000 */
[----:B------:R-:W-:Y:S02]  /*0de0*/  @!P1 FSEL R19, R19, R0, P2 ;  /* 0x0000000013139208 */ /* 0x000fe40001000000 */
[----:B------:R-:W-:Y:S02]  /*0df0*/  FSETP.GT.AND P4, PT, R23, R28, PT ;  /* 0x0000001c1700720b */ /* 0x000fe40003f84000 */
[----:B------:R-:W-:Y:S02]  /*0e00*/  FSETP.GT.AND P2, PT, R17, R8, PT ;  /* 0x000000081100720b */ /* 0x000fe40003f44000 */
[----:B------:R-:W-:Y:S02]  /*0e10*/  @!P1 FSEL R20, R20, R9, P0 ;  /* 0x0000000914149208 */ /* 0x000fe40000000000 */
[----:B------:R-:W-:Y:S02]  /*0e20*/  FSEL R28, R23, R28, P4 ;  /* 0x0000001c171c7208 */ /* 0x000fe40002000000 */
[----:B------:R-:W-:-:S02]  /*0e30*/  FSETP.NAN.AND P0, PT, R17, R17, PT ;  /* 0x000000111100720b */ /* 0x000fc40003f08000 */
[C---:B------:R-:W-:Y:S02]  /*0e40*/  FSEL R8, R17.reuse, R8, P2 ;  /* 0x0000000811087208 */ /* 0x040fe40001000000 */
[CC--:B------:R-:W-:Y:S02]  /*0e50*/  FSETP.GT.AND P4, PT, R22.reuse, R25.reuse, PT ;  /* 0x000000191600720b */ /* 0x0c0fe40003f84000 */
[----:B------:R-:W-:Y:S02]  /*0e60*/  @!P1 FSEL R17, R17, R8, P0 ;  /* 0x0000000811119208 */ /* 0x000fe40000000000 */
[C---:B------:R-:W-:Y:S02]  /*0e70*/  FSETP.NAN.AND P0, PT, R22.reuse, R22, PT ;  /* 0x000000161600720b */ /* 0x040fe40003f08000 */
[----:B------:R-:W-:Y:S02]  /*0e80*/  FSEL R25, R22, R25, P4 ;  /* 0x0000001916197208 */ /* 0x000fe40002000000 */
[----:B------:R-:W-:-:S02]  /*0e90*/  FSETP.NAN.AND P3, PT, R23, R23, PT ;  /* 0x000000171700720b */ /* 0x000fc40003f68000 */
[----:B------:R-:W-:Y:S02]  /*0ea0*/  @!P1 FSEL R22, R22, R25, P0 ;  /* 0x0000001916169208 */ /* 0x000fe40000000000 */
[----:B------:R-:W-:Y:S02]  /*0eb0*/  @!P1 FSEL R23, R23, R28, P3 ;  /* 0x0000001c17179208 */ /* 0x000fe40001800000 */
[----:B------:R-:W-:Y:S02]  /*0ec0*/  PLOP3.LUT P0, PT, PT, PT, UP0, 0x40, 0x0 ;  /* 0x000000000000781c */ /* 0x000fe40003f0e808 */
[CC--:B------:R-:W-:Y:S02]  /*0ed0*/  FSETP.GT.AND P3, PT, R21.reuse, R30.reuse, PT ;  /* 0x0000001e1500720b */ /* 0x0c0fe40003f64000 */
[C---:B------:R-:W-:Y:S02]  /*0ee0*/  FSETP.NAN.AND P2, PT, R21.reuse, R21, PT ;  /* 0x000000151500720b */ /* 0x040fe40003f48000 */
[----:B------:R-:W-:-:S02]  /*0ef0*/  FSEL R30, R21, R30, P3 ;  /* 0x0000001e151e7208 */ /* 0x000fc40001800000 */
[----:B------:R-:W-:Y:S02]  /*0f00*/  IADD3 R12, P3, R12, 0x200, RZ ;  /* 0x000002000c0c7810 */ /* 0x000fe40007f7e0ff */
[----:B------:R-:W-:Y:S02]  /*0f10*/  @!P1 FSEL R21, R21, R30, P2 ;  /* 0x0000001e15159208 */ /* 0x000fe40001000000 */
[----:B------:R-:W-:Y:S01]  /*0f20*/  IADD3 R14, P2, R14, 0x200, RZ ;  /* 0x000002000e0e7810 */ /* 0x000fe20007f5e0ff */
[----:B------:R-:W-:-:S04]  /*0f30*/  IMAD.X R13, RZ, RZ, R13, P3 ;  /* 0x000000ffff0d7224 */ /* 0x000fc800018e060d */
[----:B------:R-:W-:Y:S01]  /*0f40*/  IMAD.X R15, RZ, RZ, R15, P2 ;  /* 0x000000ffff0f7224 */ /* 0x000fe200010e060f */
[----:B0-----:R-:W-:Y:S05]  /*0f50*/  @P0 BRA `(.L_x_12) ;  /* 0xfffff3d000000947 */ /* 0x001fea000383ffff */
[C---:B------:R-:W-:Y:S01]  /*0f60*/  FSETP.NAN.AND P0, PT, R18.reuse, R18, PT ;  /* 0x000000121200720b */ /* 0x040fe20003f08000 */
[----:B------:R-:W0:Y:S01]  /*0f70*/  S2R R8, SR_TID.X ;  /* 0x0000000000087919 */ /* 0x000e220000002100 */
[CC--:B------:R-:W-:Y:S02]  /*0f80*/  FSETP.GEU.AND P2, PT, R18.reuse, R24.reuse, PT ;  /* 0x000000181200720b */ /* 0x0c0fe40003f4e000 */
[----:B------:R-:W-:-:S04]  /*0f90*/  FSEL R3, R18, R24, P0 ;  /* 0x0000001812037208 */ /* 0x000fc80000000000 */
[----:B------:R-:W-:-:S04]  /*0fa0*/  FSEL R3, R18, R3, !P2 ;  /* 0x0000000312037208 */ /* 0x000fc80005000000 */
[C---:B------:R-:W-:Y:S02]  /*0fb0*/  FSETP.GEU.AND P2, PT, R3.reuse, R20, PT ;  /* 0x000000140300720b */ /* 0x040fe40003f4e000 */
[----:B------:R-:W-:-:S11]  /*0fc0*/  FSETP.NAN.AND P0, PT, R3, R3, PT ;  /* 0x000000030300720b */ /* 0x000fd60003f08000 */
[----:B------:R-:W-:Y:S02]  /*0fd0*/  @P2 FSEL R3, R3, R20, P0 ;  /* 0x0000001403032208 */ /* 0x000fe40000000000 */
[--C-:B0-----:R-:W-:Y:S02]  /*0fe0*/  SHF.R.U32.HI R12, RZ, 0x6, R8.reuse ;  /* 0x00000006ff0c7819 */ /* 0x101fe40000011608 */
[C---:B------:R-:W-:Y:S02]  /*0ff0*/  FSETP.GEU.AND P2, PT, R3.reuse, R19, PT ;  /* 0x000000130300720b */ /* 0x040fe40003f4e000 */
[----:B------:R-:W-:Y:S02]  /*1000*/  FSETP.NAN.AND P0, PT, R3, R3, PT ;  /* 0x000000030300720b */ /* 0x000fe40003f08000 */
[----:B------:R-:W-:Y:S02]  /*1010*/  SGXT.U32 R12, R12, 0x3 ;  /* 0x000000030c0c781a */ /* 0x000fe40000000000 */
[----:B------:R-:W-:-:S07]  /*1020*/  SHF.R.U32.HI R2, RZ, 0x3, R8 ;  /* 0x00000003ff027819 */ /* 0x000fce0000011608 */
[----:B------:R-:W-:-:S04]  /*1030*/  @P2 FSEL R3, R3, R19, P0 ;  /* 0x0000001303032208 */ /* 0x000fc80000000000 */
[C---:B------:R-:W-:Y:S01]  /*1040*/  FSETP.NAN.AND P0, PT, R3.reuse, R3, PT ;  /* 0x000000030300720b */ /* 0x040fe20003f08000 */
[----:B------:R-:W0:Y:S02]  /*1050*/  SHFL.BFLY PT, R0, R3, 0x10, 0x1f ;  /* 0x0e001f0003007f89 */ /* 0x000e2400000e0000 */
[----:B0-----:R-:W-:-:S10]  /*1060*/  FSETP.GEU.AND P2, PT, R3, R0, PT ;  /* 0x000000000300720b */ /* 0x001fd40003f4e000 */
[----:B------:R-:W-:-:S04]  /*1070*/  @!P0 FSEL R3, R3, R0, !P2 ;  /* 0x0000000003038208 */ /* 0x000fc80005000000 */
[C---:B------:R-:W-:Y:S01]  /*1080*/  FSETP.NAN.AND P0, PT, R3.reuse, R3, PT ;  /* 0x000000030300720b */ /* 0x040fe20003f08000 */
[----:B------:R-:W0:Y:S02]  /*1090*/  SHFL.BFLY PT, R0, R3, 0x8, 0x1f ;  /* 0x0d001f0003007f89 */ /* 0x000e2400000e0000 */
[----:B0-----:R-:W-:-:S13]  /*10a0*/  FSETP.GEU.AND P2, PT, R3, R0, PT ;  /* 0x000000000300720b */ /* 0x001fda0003f4e000 */
[----:B------:R-:W-:Y:S02]  /*10b0*/  @P2 FSEL R3, R3, R0, P0 ;  /* 0x0000000003032208 */ /* 0x000fe40000000000 */
[C---:B------:R-:W-:Y:S02]  /*10c0*/  FSETP.NAN.AND P2, PT, R22.reuse, R22, PT ;  /* 0x000000161600720b */ /* 0x040fe40003f48000 */
[CC--:B------:R-:W-:Y:S01]  /*10d0*/  FSETP.GT.AND P0, PT, R22.reuse, R23.reuse, PT ;  /* 0x000000171600720b */ /* 0x0c0fe20003f04000 */
[----:B------:R-:W0:Y:S01]  /*10e0*/  SHFL.BFLY PT, R0, R3, 0x4, 0x1f ;  /* 0x0c801f0003007f89 */ /* 0x000e2200000e0000 */
[----:B------:R-:W-:-:S04]  /*10f0*/  FSEL R23, R22, R23, P2 ;  /* 0x0000001716177208 */ /* 0x000fc80001000000 */
[----:B------:R-:W-:-:S04]  /*1100*/  FSEL R22, R22, R23, P0 ;  /* 0x0000001716167208 */ /* 0x000fc80000000000 */
[C---:B------:R-:W-:Y:S02]  /*1110*/  FSETP.GT.AND P0, PT, R22.reuse, R17, PT ;  /* 0x000000111600720b */ /* 0x040fe40003f04000 */
[----:B------:R-:W-:-:S11]  /*1120*/  FSETP.NAN.AND P2, PT, R22, R22, PT ;  /* 0x000000161600720b */ /* 0x000fd60003f48000 */
[----:B------:R-:W-:Y:S02]  /*1130*/  @!P0 FSEL R22, R22, R17, P2 ;  /* 0x0000001116168208 */ /* 0x000fe40001000000 */
[C---:B0-----:R-:W-:Y:S02]  /*1140*/  FSETP.GEU.AND P3, PT, R3.reuse, R0, PT ;  /* 0x000000000300720b */ /* 0x041fe40003f6e000 */
[----:B------:R-:W-:Y:S02]  /*1150*/  FSETP.NAN.AND P0, PT, R3, R3, PT ;  /* 0x000000030300720b */ /* 0x000fe40003f08000 */
[----:B------:R-:W-:-:S09]  /*1160*/  FSETP.GT.AND P2, PT, R22, R21, PT ;  /* 0x000000151600720b */ /* 0x000fd20003f44000 */
[----:B------:R-:W-:Y:S02]  /*1170*/  @P3 FSEL R3, R3, R0, P0 ;  /* 0x0000000003033208 */ /* 0x000fe40000000000 */
[----:B------:R-:W-:-:S03]  /*1180*/  FSETP.NAN.AND P0, PT, R22, R22, PT ;  /* 0x000000161600720b */ /* 0x000fc60003f08000 */
[----:B------:R-:W0:Y:S01]  /*1190*/  SHFL.BFLY PT, R0, R3, 0x2, 0x1f ;  /* 0x0c401f0003007f89 */ /* 0x000e2200000e0000 */
[----:B------:R-:W-:Y:S02]  /*11a0*/  @!P2 FSEL R22, R22, R21, P0 ;  /* 0x000000151616a208 */ /* 0x000fe40000000000 */
[C---:B------:R-:W-:Y:S02]  /*11b0*/  FSETP.NAN.AND P0, PT, R3.reuse, R3, PT ;  /* 0x000000030300720b */ /* 0x040fe40003f08000 */
[C---:B------:R-:W-:Y:S01]  /*11c0*/  FSETP.NAN.AND P3, PT, R22.reuse, R22, PT ;  /* 0x000000161600720b */ /* 0x040fe20003f68000 */
[----:B------:R-:W1:Y:S01]  /*11d0*/  SHFL.BFLY PT, R5, R22, 0x10, 0x1f ;  /* 0x0e001f0016057f89 */ /* 0x000e6200000e0000 */
[----:B0-----:R-:W-:Y:S02]  /*11e0*/  FSETP.GEU.AND P4, PT, R3, R0, PT ;  /* 0x000000000300720b */ /* 0x001fe40003f8e000 */
[----:B-1----:R-:W-:-:S09]  /*11f0*/  FSETP.GT.AND P2, PT, R22, R5, PT ;  /* 0x000000051600720b */ /* 0x002fd20003f44000 */
[----:B------:R-:W-:Y:S01]  /*1200*/  @!P3 FSEL R22, R22, R5, P2 ;  /* 0x000000051616b208 */ /* 0x000fe20001000000 */
[----:B------:R-:W-:Y:S01]  /*1210*/  IMAD.SHL.U32 R5, R12, 0x8, RZ ;  /* 0x000000080c057824 */ /* 0x000fe200078e00ff */
[C---:B------:R-:W-:Y:S02]  /*1220*/  LOP3.LUT P2, RZ, R8.reuse, 0x1f, RZ, 0xc0, !PT ;  /* 0x0000001f08ff7812 */ /* 0x040fe4000784c0ff */
[----:B------:R-:W-:Y:S01]  /*1230*/  @P4 FSEL R3, R3, R0, P0 ;  /* 0x0000000003034208 */ /* 0x000fe20000000000 */
[----:B------:R-:W0:Y:S01]  /*1240*/  SHFL.BFLY PT, R7, R22, 0x8, 0x1f ;  /* 0x0d001f0016077f89 */ /* 0x000e2200000e0000 */
[----:B------:R-:W-:Y:S02]  /*1250*/  LOP3.LUT R2, R5, 0x4, R2, 0xf8, !PT ;  /* 0x0000000405027812 */ /* 0x000fe400078ef802 */
[----:B------:R-:W-:Y:S01]  /*1260*/  FSETP.NAN.AND P0, PT, R3, R3, PT ;  /* 0x000000030300720b */ /* 0x000fe20003f08000 */
[----:B------:R-:W1:Y:S01]  /*1270*/  SHFL.BFLY PT, R0, R3, 0x1, 0x1f ;  /* 0x0c201f0003007f89 */ /* 0x000e6200000e0000 */
[----:B------:R-:W-:-:S02]  /*1280*/  ISETP.GE.AND P3, PT, R8, 0x10, PT ;  /* 0x000000100800780c */ /* 0x000fc40003f66270 */
[C---:B------:R-:W-:Y:S02]  /*1290*/  FSETP.NAN.AND P5, PT, R22.reuse, R22, PT ;  /* 0x000000161600720b */ /* 0x040fe40003fa8000 */
[----:B0-----:R-:W-:Y:S02]  /*12a0*/  FSETP.GT.AND P4, PT, R22, R7, PT ;  /* 0x000000071600720b */ /* 0x001fe40003f84000 */
[----:B-1----:R-:W-:-:S11]  /*12b0*/  FSETP.GEU.AND P6, PT, R3, R0, PT ;  /* 0x000000000300720b */ /* 0x002fd60003fce000 */
[----:B------:R-:W-:Y:S02]  /*12c0*/  @!P4 FSEL R22, R22, R7, P5 ;  /* 0x000000071616c208 */ /* 0x000fe40002800000 */
[----:B------:R-:W-:-:S03]  /*12d0*/  @P6 SEL R3, R3, R0, P0 ;  /* 0x0000000003036207 */ /* 0x000fc60000000000 */
[----:B------:R-:W0:Y:S01]  /*12e0*/  SHFL.BFLY PT, R7, R22, 0x4, 0x1f ;  /* 0x0c801f0016077f89 */ /* 0x000e2200000e0000 */
[----:B------:R-:W-:Y:S02]  /*12f0*/  FSETP.NAN.AND P4, PT, R22, R22, PT ;  /* 0x000000161600720b */ /* 0x000fe40003f88000 */
[----:B------:R-:W-:Y:S01]  /*1300*/  LOP3.LUT R0, R8, 0x1, RZ, 0xc0, !PT ;  /* 0x0000000108007812 */ /* 0x000fe200078ec0ff */
[----:B------:R-:W-:Y:S04]  /*1310*/  @!P2 STS [R2], R3 ;  /* 0x000000030200a388 */ /* 0x000fe80000000800 */
[----:B------:R-:W-:Y:S01]  /*1320*/  BAR.SYNC.DEFER_BLOCKING 0x0 ;  /* 0x0000000000007b1d */ /* 0x000fe20000010000 */
[----:B0-----:R-:W-:-:S05]  /*1330*/  FSETP.GT.AND P0, PT, R22, R7, PT ;  /* 0x000000071600720b */ /* 0x001fca0003f04000 */
[----:B------:R-:W-:Y:S08]  /*1340*/  @!P3 LDS R4, [R8.X4] ;  /* 0x000000000804b984 */ /* 0x000ff00000004800 */
[----:B------:R-:W-:Y:S02]  /*1350*/  @!P0 FSEL R22, R22, R7, P4 ;  /* 0x0000000716168208 */ /* 0x000fe40002000000 */
[----:B------:R-:W-:-:S02]  /*1360*/  ISETP.NE.U32.AND P0, PT, R0, 0x1, PT ;  /* 0x000000010000780c */ /* 0x000fc40003f05070 */
[C---:B------:R-:W-:Y:S01]  /*1370*/  LOP3.LUT R0, R8.reuse, 0x7, RZ, 0xc0, !PT ;  /* 0x0000000708007812 */ /* 0x040fe200078ec0ff */
[----:B------:R-:W0:Y:S01]  /*1380*/  SHFL.BFLY PT, R9, R22, 0x2, 0x1f ;  /* 0x0c401f0016097f89 */ /* 0x000e2200000e0000 */
[----:B------:R-:W-:Y:S02]  /*1390*/  ISETP.LT.AND P0, PT, R8, 0x10, P0 ;  /* 0x000000100800780c */ /* 0x000fe40000701270 */
[----:B0-----:R-:W-:Y:S01]  /*13a0*/  FSETP.GT.AND P4, PT, R22, R9, PT ;  /* 0x000000091600720b */ /* 0x001fe20003f84000 */
[----:B------:R-:W0:Y:S01]  /*13b0*/  SHFL.BFLY PT, R7, R4, 0x1, 0x1f ;  /* 0x0c201f0004077f89 */ /* 0x000e2200000e0000 */
[C---:B------:R-:W-:Y:S02]  /*13c0*/  FSETP.NAN.AND P5, PT, R4.reuse, R4, PT ;  /* 0x000000040400720b */ /* 0x040fe40003fa8000 */
[----:B0-----:R-:W-:-:S04]  /*13d0*/  FSETP.GEU.AND P6, PT, R4, R7, PT ;  /* 0x000000070400720b */ /* 0x001fc80003fce000 */
[----:B------:R-:W-:Y:S02]  /*13e0*/  SEL R7, R4, R7, !P6 ;  /* 0x0000000704077207 */ /* 0x000fe40007000000 */
[----:B------:R-:W-:Y:S02]  /*13f0*/  FSETP.NAN.AND P6, PT, R22, R22, PT ;  /* 0x000000161600720b */ /* 0x000fe40003fc8000 */
[----:B------:R-:W-:Y:S01]  /*1400*/  SEL R7, R4, R7, P5 ;  /* 0x0000000704077207 */ /* 0x000fe20002800000 */
[----:B------:R-:W-:Y:S01]  /*1410*/  IMAD R4, R12, -0x4, R5 ;  /* 0xfffffffc0c047824 */ /* 0x000fe200078e0205 */
[----:B------:R-:W-:-:S03]  /*1420*/  @!P4 FSEL R22, R22, R9, P6 ;  /* 0x000000091616c208 */ /* 0x000fc60003000000 */
[----:B------:R-:W-:Y:S04]  /*1430*/  @P0 STS [R8.X4], R7 ;  /* 0x0000000708000388 */ /* 0x000fe80000004800 */
[----:B------:R-:W-:Y:S01]  /*1440*/  BAR.SYNC.DEFER_BLOCKING 0x0 ;  /* 0x0000000000007b1d */ /* 0x000fe20000010000 */
[----:B------:R-:W-:-:S05]  /*1450*/  FSETP.NAN.AND P5, PT, R22, R22, PT ;  /* 0x000000161600720b */ /* 0x000fca0003fa8000 */
[----:B------:R-:W0:Y:S04]  /*1460*/  SHFL.BFLY PT, R9, R22, 0x1, 0x1f ;  /* 0x0c201f0016097f89 */ /* 0x000e2800000e0000 */
[----:B------:R-:W1:Y:S04]  /*1470*/  LDS R3, [R12.X8] ;  /* 0x000000000c037984 */ /* 0x000e680000008800 */
[----:B------:R-:W-:Y:S01]  /*1480*/  BAR.SYNC.DEFER_BLOCKING 0x0 ;  /* 0x0000000000007b1d */ /* 0x000fe20000010000 */
[----:B0-----:R-:W-:-:S13]  /*1490*/  FSETP.GT.AND P4, PT, R22, R9, PT ;  /* 0x000000091600720b */ /* 0x001fda0003f84000 */
[----:B------:R-:W-:Y:S01]  /*14a0*/  @!P4 SEL R22, R22, R9, P5 ;  /* 0x000000091616c207 */ /* 0x000fe20002800000 */
[----:B-1----:R-:W-:Y:S04]  /*14b0*/  STS [R4], R3 ;  /* 0x0000000304007388 */ /* 0x002fe80000000800 */
[----:B------:R-:W-:Y:S06]  /*14c0*/  BAR.SYNC.DEFER_BLOCKING 0x0 ;  /* 0x0000000000007b1d */ /* 0x000fec0000010000 */
[----:B------:R-:W-:Y:S04]  /*14d0*/  LDS R5, [R0.X4] ;  /* 0x0000000000057984 */ /* 0x000fe80000004800 */
[----:B------:R-:W-:Y:S06]  /*14e0*/  BAR.SYNC.DEFER_BLOCKING 0x0 ;  /* 0x0000000000007b1d */ /* 0x000fec0000010000 */
[----:B------:R-:W-:Y:S04]  /*14f0*/  @!P2 STS [R2], R22 ;  /* 0x000000160200a388 */ /* 0x000fe80000000800 */
[----:B------:R-:W-:Y:S06]  /*1500*/  BAR.SYNC.DEFER_BLOCKING 0x0 ;  /* 0x0000000000007b1d */ /* 0x000fec0000010000 */
[----:B------:R-:W0:Y:S04]  /*1510*/  @!P3 LDS R6, [R8.X4] ;  /* 0x000000000806b984 */ /* 0x000e280000004800 */
[----:B0-----:R-:W0:Y:S01]  /*1520*/  SHFL.BFLY PT, R7, R6, 0x1, 0x1f ;  /* 0x0c201f0006077f89 */ /* 0x001e2200000e0000 */
[----:B------:R-:W-:-:S02]  /*1530*/  FSETP.NAN.AND P3, PT, R6, R6, PT ;  /* 0x000000060600720b */ /* 0x000fc40003f68000 */
[----:B0-----:R-:W-:-:S04]  /*1540*/  FSETP.GT.AND P2, PT, R6, R7, PT ;  /* 0x000000070600720b */ /* 0x001fc80003f44000 */
[----:B------:R-:W-:-:S04]  /*1550*/  SEL R7, R6, R7, P2 ;  /* 0x0000000706077207 */ /* 0x000fc80001000000 */
[----:B------:R-:W-:-:S05]  /*1560*/  SEL R7, R6, R7, P3 ;  /* 0x0000000706077207 */ /* 0x000fca0001800000 */
[----:B------:R0:W-:Y:S04]  /*1570*/  @P0 STS [R8.X4], R7 ;  /* 0x0000000708000388 */ /* 0x0001e80000004800 */
[----:B------:R-:W-:Y:S01]  /*1580*/  BAR.SYNC.DEFER_BLOCKING 0x0 ;  /* 0x0000000000007b1d */ /* 0x000fe20000010000 */
[----:B------:R-:W-:-:S04]  /*1590*/  FSETP.GE.AND P0, PT, R3, RZ, PT ;  /* 0x000000ff0300720b */ /* 0x000fc80003f06000 */
[----:B------:R-:W-:Y:S01]  /*15a0*/  FSEL R3, R3, RZ, !P0 ;  /* 0x000000ff03037208 */ /* 0x000fe20004000000 */
[----:B0-----:R-:W-:-:S04]  /*15b0*/  IMAD.MOV.U32 R7, RZ, RZ, 0x2 ;  /* 0x00000002ff077424 */ /* 0x001fc800078e00ff */
[----:B------:R-:W-:-:S05]  /*15c0*/  FADD R3, RZ, -R3 ;  /* 0x80000003ff037221 */ /* 0x000fca0000000000 */
[----:B------:R-:W-:Y:S01]  /*15d0*/  FSETP.NAN.AND P2, PT, R3, R3, PT ;  /* 0x000000030300720b */ /* 0x000fe20003f48000 */
[----:B------:R-:W0:Y:S04]  /*15e0*/  LDS R9, [R12.X8] ;  /* 0x000000000c097984 */ /* 0x000e280000008800 */
[----:B------:R-:W-:Y:S06]  /*15f0*/  BAR.SYNC.DEFER_BLOCKING 0x0 ;  /* 0x0000000000007b1d */ /* 0x000fec0000010000 */
[----:B0-----:R0:W-:Y:S04]  /*1600*/  STS [R4], R9 ;  /* 0x0000000904007388 */ /* 0x0011e80000000800 */
[----:B------:R-:W-:Y:S01]  /*1610*/  BAR.SYNC.DEFER_BLOCKING 0x0 ;  /* 0x0000000000007b1d */ /* 0x000fe20000010000 */
[----:B------:R-:W-:-:S04]  /*1620*/  FSETP.GTU.AND P0, PT, R9, RZ, PT ;  /* 0x000000ff0900720b */ /* 0x000fc80003f0c000 */
[----:B------:R-:W-:Y:S01]  /*1630*/  FSEL R2, R9, RZ, P0 ;  /* 0x000000ff09027208 */ /* 0x000fe20000000000 */
[----:B0-----:R-:W-:-:S03]  /*1640*/  IMAD.MOV.U32 R9, RZ, RZ, 0x3f800000 ;  /* 0x3f800000ff097424 */ /* 0x001fc600078e00ff */
[----:B------:R-:W-:-:S04]  /*1650*/  FSETP.GT.AND P0, PT, R3, R2, PT ;  /* 0x000000020300720b */ /* 0x000fc80003f04000 */
[----:B------:R-:W-:-:S05]  /*1660*/  @!P2 FSEL R3, R3, R2, P0 ;  /* 0x000000020303a208 */ /* 0x000fca0000000000 */
[----:B------:R-:W-:Y:S01]  /*1670*/  FMUL R11, R3, 0.0078740157186985015869 ;  /* 0x3c010204030b7820 */ /* 0x000fe20000400000 */
[----:B------:R-:W-:-:S04]  /*1680*/  IMAD.U32 R3, RZ, RZ, UR4 ;  /* 0x00000004ff037e24 */ /* 0x000fc8000f8e00ff */
[C---:B------:R-:W-:Y:S01]  /*1690*/  FSETP.GT.AND P0, PT, R11.reuse, 9.9999997473787516356e-06, PT ;  /* 0x3727c5ac0b00780b */ /* 0x040fe20003f04000 */
[----:B------:R-:W0:Y:S01]  /*16a0*/  LDS R0, [R0.X4] ;  /* 0x0000000000007984 */ /* 0x000e220000004800 */
[----:B------:R-:W-:Y:S02]  /*16b0*/  FSETP.NAN.AND P2, PT, R11, R11, PT ;  /* 0x0000000b0b00720b */ /* 0x000fe40003f48000 */
[----:B------:R-:W-:Y:S01]  /*16c0*/  LOP3.LUT R6, R3, 0x7, R8, 0xf8, !PT ;  /* 0x0000000703067812 */ /* 0x000fe200078ef808 */
[----:B------:R-:W-:-:S08]  /*16d0*/  IMAD.MOV.U32 R3, RZ, RZ, -0x100 ;  /* 0xffffff00ff037424 */ /* 0x000fd000078e00ff */
[----:B------:R-:W-:Y:S02]  /*16e0*/  @!P0 FSEL R11, R11, 9.9999997473787516356e-06, P2 ;  /* 0x3727c5ac0b0b8808 */ /* 0x000fe40001000000 */
[----:B------:R-:W-:Y:S01]  /*16f0*/  LOP3.LUT P0, RZ, R8, 0x1f8, RZ, 0xc0, !PT ;  /* 0x000001f808ff7812 */ /* 0x000fe2000780c0ff */
[----:B------:R-:W-:Y:S01]  /*1700*/  IMAD.MOV.U32 R8, RZ, RZ, -0x1 ;  /* 0xffffffffff087424 */ /* 0x000fe200078e00ff */
[C---:B------:R-:W-:Y:S02]  /*1710*/  FSETP.GT.AND P2, PT, |R11|.reuse, 8.50705917302346158658e+37, PT ;  /* 0x7e8000000b00780b */ /* 0x040fe40003f44200 */
[----:B------:R-:W-:Y:S02]  /*1720*/  ISETP.LT.AND P0, PT, R6, 0xe10, !P0 ;  /* 0x00000e100600780c */ /* 0x000fe40004701270 */
[----:B------:R-:W-:Y:S02]  /*1730*/  FSETP.GEU.AND P3, PT, |R11|, 1.175494350822287508e-38, PT ;  /* 0x008000000b00780b */ /* 0x000fe40003f6e200 */
[----:B------:R-:W-:-:S07]  /*1740*/  FSEL R9, R9, 0.25, !P2 ;  /* 0x3e80000009097808 */ /* 0x000fce0005000000 */
[----:B------:R-:W-:-:S04]  /*1750*/  @P2 FMUL R11, R11, 0.25 ;  /* 0x3e8000000b0b2820 */ /* 0x000fc80000400000 */
[----:B------:R-:W-:Y:S01]  /*1760*/  @!P3 FMUL R11, R11, 16777216 ;  /* 0x4b8000000b0bb820 */ /* 0x000fe20000400000 */
[----:B------:R-:W-:-:S03]  /*1770*/  @!P3 FMUL R9, R9, 16777216 ;  /* 0x4b8000000909b820 */ /* 0x000fc60000400000 */
[----:B------:R-:W1:Y:S01]  /*1780*/  MUFU.RCP R2, R11 ;  /* 0x0000000b00027308 */ /* 0x000e620000001000 */
[----:B0-----:R-:W-:Y:S01]  /*1790*/  F2FP.BF16.PACK_AB R0, R0, R5 ;  /* 0x000000050000723e */ /* 0x001fe200000010ff */
[----:B------:R-:W-:-:S03]  /*17a0*/  IMAD.WIDE R4, R6, R7, c[0x0][0x190] ;  /* 0x0000640006047625 */ /* 0x000fc600078e0207 */
[----:B------:R-:W-:Y:S01]  /*17b0*/  PRMT R12, R0, 0x7632, R12 ;  /* 0x00007632000c7816 */ /* 0x000fe2000000000c */
[----:B------:R-:W-:Y:S01]  /*17c0*/  IMAD.WIDE R6, R6, R7, c[0x0][0x198] ;  /* 0x0000660006067625 */ /* 0x000fe200078e0207 */
[----:B------:R0:W-:Y:S04]  /*17d0*/  @P0 STG.E.U16 [R4.64], R0 ;  /* 0x0000000004000986 */ /* 0x0001e8000c101506 */
[----:B------:R0:W-:Y:S01]  /*17e0*/  @P0 STG.E.U16 [R6.64], R12 ;  /* 0x0000000c06000986 */ /* 0x0001e2000c101506 */
[----:B-1----:R-:W-:-:S03]  /*17f0*/  FMUL R2, R2, R9 ;  /* 0x0000000902027220 */ /* 0x002fc60000400000 */
.L_x_25:
[----:B------:R-:W-:Y:S01]  /*1800*/  IADD3 R9, R10, 0x100, R3 ;  /* 0x000001000a097810 */ /* 0x000fe20007ffe003 */
[----:B0-----:R-:W-:Y:S01]  /*1810*/  IMAD.MOV.U32 R12, RZ, RZ, 0x4 ;  /* 0x00000004ff0c7424 */ /* 0x001fe200078e00ff */
[----:B------:R-:W-:Y:S01]  /*1820*/  CS2R R4, SRZ ;  /* 0x0000000000047805 */ /* 0x000fe2000001ff00 */
[----:B------:R-:W-:-:S02]  /*1830*/  CS2R R6, SRZ ;  /* 0x0000000000067805 */ /* 0x000fc4000001ff00 */
[----:B------:R-:W-:-:S05]  /*1840*/  IMAD.WIDE R12, R9, R12, c[0x0][0x188] ;  /* 0x00006200090c7625 */ /* 0x000fca00078e020c */
[----:B------:R-:W2:Y:S01]  /*1850*/  @!P1 LDG.E.EF.128 R4, [R12.64] ;  /* 0x000000060c049981 */ /* 0x000ea2000c0e1d00 */
[----:B------:R-:W-:Y:S01]  /*1860*/  BSSY B0, `(.L_x_13) ;  /* 0x0000019000007945 */ /* 0x000fe20003800000 */
[----:B--2---:R-:W-:-:S04]  /*1870*/  FMUL R11, R4, R4 ;  /* 0x00000004040b7220 */ /* 0x004fc80000400000 */
[----:B------:R-:W-:-:S04]  /*1880*/  FMUL R11, R11, R4 ;  /* 0x000000040b0b7220 */ /* 0x000fc80000400000 */
[----:B------:R-:W-:-:S04]  /*1890*/  FFMA R11, R11, 0.044714998453855514526, R4 ;  /* 0x3d3727130b0b7823 */ /* 0x000fc80000000004 */
[----:B------:R-:W-:-:S04]  /*18a0*/  FMUL R14, R11, 0.79788458347320556641 ;  /* 0x3f4c422a0b0e7820 */ /* 0x000fc80000400000 */
        /* <DEDUP_REMOVED lines=13> */
.L_x_14:
[----:B------:R-:W-:Y:S01]  /*1980*/  IMAD.MOV.U32 R0, RZ, RZ, 0x3c80f082 ;  /* 0x3c80f082ff007424 */ /* 0x000fe200078e00ff */
[----:B------:R-:W-:-:S04]  /*1990*/  FMUL R11, R14, R14 ;  /* 0x0000000e0e0b7220 */ /* 0x000fc80000400000 */
[----:B------:R-:W-:-:S04]  /*19a0*/  FFMA.FTZ R0, R11, R0, -0.052303962409496307373 ;  /* 0xbd563cae0b007423 */ /* 0x000fc80000010000 */
[----:B------:R-:W-:-:S04]  /*19b0*/  FFMA.FTZ R0, R11, R0, 0.1331529766321182251 ;  /* 0x3e0859410b007423 */ /* 0x000fc80000010000 */
[----:B------:R-:W-:-:S04]  /*19c0*/  FFMA.FTZ R0, R11, R0, -0.33332768082618713379 ;  /* 0xbeaaa9ed0b007423 */ /* 0x000fc80000010000 */
[----:B------:R-:W-:-:S04]  /*19d0*/  FFMA.FTZ R0, R11, R0, RZ ;  /* 0x000000000b007223 */ /* 0x000fc800000100ff */
[----:B------:R-:W-:Y:S02]  /*19e0*/  FFMA.FTZ R11, R14, R0, R14 ;  /* 0x000000000e0b7223 */ /* 0x000fe4000001000e */
.L_x_15:
[----:B------:R-:W-:Y:S05]  /*19f0*/  BSYNC B0 ;  /* 0x0000000000007941 */ /* 0x000fea0003800000 */
.L_x_13:
[-C--:B------:R-:W-:Y:S01]  /*1a00*/  FMUL R0, R5, R5.reuse ;  /* 0x0000000505007220 */ /* 0x080fe20000400000 */
[-C--:B------:R-:W-:Y:S01]  /*1a10*/  FMUL R13, R6, R6.reuse ;  /* 0x00000006060d7220 */ /* 0x080fe20000400000 */
[----:B------:R-:W-:Y:S02]  /*1a20*/  BSSY B0, `(.L_x_16) ;  /* 0x000001c000007945 */ /* 0x000fe40003800000 */
[----:B------:R-:W-:Y:S01]  /*1a30*/  FMUL R0, R0, R5 ;  /* 0x0000000500007220 */ /* 0x000fe20000400000 */
[----:B------:R-:W-:-:S03]  /*1a40*/  FMUL R13, R13, R6 ;  /* 0x000000060d0d7220 */ /* 0x000fc60000400000 */
[----:B------:R-:W-:Y:S01]  /*1a50*/  FFMA R0, R0, 0.044714998453855514526, R5 ;  /* 0x3d37271300007823 */ /* 0x000fe20000000005 */
[----:B------:R-:W-:-:S03]  /*1a60*/  FFMA R15, R13, 0.044714998453855514526, R6 ;  /* 0x3d3727130d0f7823 */ /* 0x000fc60000000006 */
[----:B------:R-:W-:Y:S01]  /*1a70*/  FMUL R17, R0, 0.79788458347320556641 ;  /* 0x3f4c422a00117820 */ /* 0x000fe20000400000 */
[----:B------:R-:W-:-:S03]  /*1a80*/  FMUL R0, R7, R7 ;  /* 0x0000000707007220 */ /* 0x000fc60000400000 */
[----:B------:R-:W-:Y:S01]  /*1a90*/  FADD.FTZ R16, |R17|, -RZ ;  /* 0x800000ff11107221 */ /* 0x000fe20000010200 */
[----:B------:R-:W-:-:S04]  /*1aa0*/  FMUL R14, R0, R7 ;  /* 0x00000007000e7220 */ /* 0x000fc80000400000 */
        /* <DEDUP_REMOVED lines=12> */
.L_x_17:
[----:B------:R-:W-:Y:S01]  /*1b70*/  IMAD.MOV.U32 R0, RZ, RZ, 0x3c80f082 ;  /* 0x3c80f082ff007424 */ /* 0x000fe200078e00ff */
[----:B------:R-:W-:-:S04]  /*1b80*/  FMUL R13, R17, R17 ;  /* 0x00000011110d7220 */ /* 0x000fc80000400000 */
[----:B------:R-:W-:-:S04]  /*1b90*/  FFMA.FTZ R0, R13, R0, -0.052303962409496307373 ;  /* 0xbd563cae0d007423 */ /* 0x000fc80000010000 */
[----:B------:R-:W-:-:S04]  /*1ba0*/  FFMA.FTZ R0, R13, R0, 0.1331529766321182251 ;  /* 0x3e0859410d007423 */ /* 0x000fc80000010000 */
[----:B------:R-:W-:-:S04]  /*1bb0*/  FFMA.FTZ R0, R13, R0, -0.33332768082618713379 ;  /* 0xbeaaa9ed0d007423 */ /* 0x000fc80000010000 */
[----:B------:R-:W-:-:S04]  /*1bc0*/  FFMA.FTZ R0, R13, R0, RZ ;  /* 0x000000000d007223 */ /* 0x000fc800000100ff */
[----:B------:R-:W-:Y:S02]  /*1bd0*/  FFMA.FTZ R12, R17, R0, R17 ;  /* 0x00000000110c7223 */ /* 0x000fe40000010011 */
.L_x_18:
[----:B------:R-:W-:Y:S05]  /*1be0*/  BSYNC B0 ;  /* 0x0000000000007941 */ /* 0x000fea0003800000 */
.L_x_16:
        /* <DEDUP_REMOVED lines=16> */
.L_x_20:
[----:B------:R-:W-:Y:S01]  /*1cf0*/  IMAD.MOV.U32 R0, RZ, RZ, 0x3c80f082 ;  /* 0x3c80f082ff007424 */ /* 0x000fe200078e00ff */
[----:B------:R-:W-:-:S04]  /*1d00*/  FMUL R13, R16, R16 ;  /* 0x00000010100d7220 */ /* 0x000fc80000400000 */
[----:B------:R-:W-:-:S04]  /*1d10*/  FFMA.FTZ R0, R13, R0, -0.052303962409496307373 ;  /* 0xbd563cae0d007423 */ /* 0x000fc80000010000 */
[----:B------:R-:W-:-:S04]  /*1d20*/  FFMA.FTZ R0, R13, R0, 0.1331529766321182251 ;  /* 0x3e0859410d007423 */ /* 0x000fc80000010000 */
[----:B------:R-:W-:-:S04]  /*1d30*/  FFMA.FTZ R0, R13, R0, -0.33332768082618713379 ;  /* 0xbeaaa9ed0d007423 */ /* 0x000fc80000010000 */
[----:B------:R-:W-:-:S04]  /*1d40*/  FFMA.FTZ R0, R13, R0, RZ ;  /* 0x000000000d007223 */ /* 0x000fc800000100ff */
[----:B------:R-:W-:Y:S02]  /*1d50*/  FFMA.FTZ R13, R16, R0, R16 ;  /* 0x00000000100d7223 */ /* 0x000fe40000010010 */
.L_x_21:
[----:B------:R-:W-:Y:S05]  /*1d60*/  BSYNC B0 ;  /* 0x0000000000007941 */ /* 0x000fea0003800000 */
.L_x_19:
[----:B------:R-:W-:Y:S01]  /*1d70*/  FMUL R17, R15, 0.79788458347320556641 ;  /* 0x3f4c422a0f117820 */ /* 0x000fe20000400000 */
[----:B------:R-:W-:Y:S01]  /*1d80*/  BSSY B0, `(.L_x_22) ;  /* 0x0000019000007945 */ /* 0x000fe20003800000 */
[----:B------:R-:W-:Y:S01]  /*1d90*/  FMUL R4, R4, 0.5 ;  /* 0x3f00000004047820 */ /* 0x000fe20000400000 */
[----:B------:R-:W-:Y:S01]  /*1da0*/  FMUL R5, R5, 0.5 ;  /* 0x3f00000005057820 */ /* 0x000fe20000400000 */
[----:B------:R-:W-:Y:S01]  /*1db0*/  FADD.FTZ R16, |R17|, -RZ ;  /* 0x800000ff11107221 */ /* 0x000fe20000010200 */
[----:B------:R-:W-:Y:S01]  /*1dc0*/  FMUL R14, R6, 0.5 ;  /* 0x3f000000060e7820 */ /* 0x000fe20000400000 */
[----:B------:R-:W-:-:S03]  /*1dd0*/  FMUL R15, R7, 0.5 ;  /* 0x3f000000070f7820 */ /* 0x000fc60000400000 */
        /* <DEDUP_REMOVED lines=12> */
.L_x_23:
[----:B------:R-:W-:Y:S01]  /*1ea0*/  IMAD.MOV.U32 R0, RZ, RZ, 0x3c80f082 ;  /* 0x3c80f082ff007424 */ /* 0x000fe200078e00ff */
[----:B------:R-:W-:-:S04]  /*1eb0*/  FMUL R7, R17, R17 ;  /* 0x0000001111077220 */ /* 0x000fc80000400000 */
[----:B------:R-:W-:-:S04]  /*1ec0*/  FFMA.FTZ R0, R7, R0, -0.052303962409496307373 ;  /* 0xbd563cae07007423 */ /* 0x000fc80000010000 */
[----:B------:R-:W-:-:S04]  /*1ed0*/  FFMA.FTZ R0, R7, R0, 0.1331529766321182251 ;  /* 0x3e08594107007423 */ /* 0x000fc80000010000 */
[----:B------:R-:W-:-:S04]  /*1ee0*/  FFMA.FTZ R0, R7, R0, -0.33332768082618713379 ;  /* 0xbeaaa9ed07007423 */ /* 0x000fc80000010000 */
[----:B------:R-:W-:-:S04]  /*1ef0*/  FFMA.FTZ R0, R7, R0, RZ ;  /* 0x0000000007007223 */ /* 0x000fc800000100ff */
[----:B------:R-:W-:Y:S02]  /*1f00*/  FFMA.FTZ R0, R0, R17, R17 ;  /* 0x0000001100007223 */ /* 0x000fe40000010011 */
.L_x_24:
[----:B------:R-:W-:Y:S05]  /*1f10*/  BSYNC B0 ;  /* 0x0000000000007941 */ /* 0x000fea0003800000 */
.L_x_22:
[----:B------:R-:W-:Y:S01]  /*1f20*/  FADD R0, R0, 1 ;  /* 0x3f80000000007421 */ /* 0x000fe20000000000 */
[----:B------:R-:W-:Y:S01]  /*1f30*/  FADD R13, R13, 1 ;  /* 0x3f8000000d0d7421 */ /* 0x000fe20000000000 */
[----:B------:R-:W-:Y:S01]  /*1f40*/  FADD R12, R12, 1 ;  /* 0x3f8000000c0c7421 */ /* 0x000fe20000000000 */
[----:B------:R-:W-:Y:S01]  /*1f50*/  FADD R11, R11, 1 ;  /* 0x3f8000000b0b7421 */ /* 0x000fe20000000000 */
[----:B------:R-:W-:Y:S01]  /*1f60*/  FMUL R7, R0, R15 ;  /* 0x0000000f00077220 */ /* 0x000fe20000400000 */
[----:B------:R-:W-:Y:S01]  /*1f70*/  FMUL R13, R13, R14 ;  /* 0x0000000e0d0d7220 */ /* 0x000fe20000400000 */
[----:B------:R-:W-:Y:S01]  /*1f80*/  FMUL R5, R12, R5 ;  /* 0x000000050c057220 */ /* 0x000fe20000400000 */
[----:B------:R-:W-:Y:S01]  /*1f90*/  FMUL R11, R11, R4 ;  /* 0x000000040b0b7220 */ /* 0x000fe20000400000 */
[C---:B------:R-:W-:Y:S01]  /*1fa0*/  FMUL R7, R2.reuse, R7 ;  /* 0x0000000702077220 */ /* 0x040fe20000400000 */
[C---:B------:R-:W-:Y:S01]  /*1fb0*/  FMUL R13, R2.reuse, R13 ;  /* 0x0000000d020d7220 */ /* 0x040fe20000400000 */
[C---:B------:R-:W-:Y:S01]  /*1fc0*/  FMUL R5, R2.reuse, R5 ;  /* 0x0000000502057220 */ /* 0x040fe20000400000 */
[----:B------:R-:W-:-:S03]  /*1fd0*/  FMUL R11, R2, R11 ;  /* 0x0000000b020b7220 */ /* 0x000fc60000400000 */
[----:B------:R-:W0:Y:S08]  /*1fe0*/  FRND R7, R7 ;  /* 0x0000000700077307 */ /* 0x000e300000201000 */
[----:B------:R-:W1:Y:S08]  /*1ff0*/  FRND R13, R13 ;  /* 0x0000000d000d7307 */ /* 0x000e700000201000 */
[----:B------:R-:W2:Y:S01]  /*2000*/  FRND R5, R5 ;  /* 0x0000000500057307 */ /* 0x000ea20000201000 */
[----:B0-----:R-:W-:-:S02]  /*2010*/  FSETP.GT.AND P2, PT, R7, -127, PT ;  /* 0xc2fe00000700780b */ /* 0x001fc40003f44000 */
[----:B------:R-:W-:-:S05]  /*2020*/  FSETP.NAN.AND P4, PT, R7, R7, PT ;  /* 0x000000070700720b */ /* 0x000fca0003f88000 */
[----:B------:R-:W0:Y:S01]  /*2030*/  FRND R11, R11 ;  /* 0x0000000b000b7307 */ /* 0x000e220000201000 */
[----:B-1----:R-:W-:-:S05]  /*2040*/  FSETP.GT.AND P3, PT, R13, -127, PT ;  /* 0xc2fe00000d00780b */ /* 0x002fca0003f64000 */
[----:B------:R-:W-:Y:S02]  /*2050*/  @!P2 FSEL R7, R7, -127, P4 ;  /* 0xc2fe00000707a808 */ /* 0x000fe40002000000 */
[----:B--2---:R-:W-:Y:S02]  /*2060*/  FSETP.GT.AND P0, PT, R5, -127, PT ;  /* 0xc2fe00000500780b */ /* 0x004fe40003f04000 */
[----:B------:R-:W-:Y:S01]  /*2070*/  FSETP.NAN.AND P4, PT, R13, R13, PT ;  /* 0x0000000d0d00720b */ /* 0x000fe20003f88000 */
[----:B------:R-:W1:Y:S01]  /*2080*/  F2I.S16.TRUNC.NTZ R6, R7 ;  /* 0x0000000700067305 */ /* 0x000e62000020e900 */
[----:B------:R-:W-:Y:S02]  /*2090*/  FSETP.GEU.AND P6, PT, R7, 127, PT ;  /* 0x42fe00000700780b */ /* 0x000fe40003fce000 */
[----:B------:R-:W-:Y:S02]  /*20a0*/  @!P3 FSEL R13, R13, -127, P4 ;  /* 0xc2fe00000d0db808 */ /* 0x000fe40002000000 */
[----:B0-----:R-:W-:-:S02]  /*20b0*/  FSETP.GT.AND P2, PT, R11, -127, PT ;  /* 0xc2fe00000b00780b */ /* 0x001fc40003f44000 */
[----:B------:R-:W-:Y:S01]  /*20c0*/  FSETP.NAN.AND P3, PT, R5, R5, PT ;  /* 0x000000050500720b */ /* 0x000fe20003f68000 */
[----:B------:R-:W0:Y:S01]  /*20d0*/  F2I.S16.TRUNC.NTZ R12, R13 ;  /* 0x0000000d000c7305 */ /* 0x000e22000020e900 */
[----:B------:R-:W-:Y:S02]  /*20e0*/  FSETP.NAN.AND P5, PT, R7, R7, PT ;  /* 0x000000070700720b */ /* 0x000fe40003fa8000 */
[----:B------:R-:W-:Y:S02]  /*20f0*/  @!P0 FSEL R5, R5, -127, P3 ;  /* 0xc2fe000005058808 */ /* 0x000fe40001800000 */
[----:B------:R-:W-:Y:S02]  /*2100*/  FSETP.NAN.AND P0, PT, R11, R11, PT ;  /* 0x0000000b0b00720b */ /* 0x000fe40003f08000 */
[----:B------:R-:W-:Y:S01]  /*2110*/  FSETP.NAN.AND P4, PT, R13, R13, PT ;  /* 0x0000000d0d00720b */ /* 0x000fe20003f88000 */
[----:B------:R0:W2:Y:S01]  /*2120*/  F2I.S16.TRUNC.NTZ R0, R5 ;  /* 0x0000000500007305 */ /* 0x0000a2000020e900 */
[----:B-1----:R-:W-:-:S02]  /*2130*/  LOP3.LUT R6, R6, 0xffff, RZ, 0xc0, !PT ;  /* 0x0000ffff06067812 */ /* 0x002fc400078ec0ff */
[----:B------:R-:W-:Y:S02]  /*2140*/  @!P2 FSEL R11, R11, -127, P0 ;  /* 0xc2fe00000b0ba808 */ /* 0x000fe40000000000 */
[----:B------:R-:W-:Y:S02]  /*2150*/  FSETP.GEU.AND P0, PT, R13, 127, PT ;  /* 0x42fe00000d00780b */ /* 0x000fe40003f0e000 */
[----:B------:R-:W-:Y:S01]  /*2160*/  @P6 SEL R6, R6, 0x7f, P5 ;  /* 0x0000007f06066807 */ /* 0x000fe20002800000 */
[----:B------:R-:W1:Y:S01]  /*2170*/  F2I.S16.TRUNC.NTZ R4, R11 ;  /* 0x0000000b00047305 */ /* 0x000e62000020e900 */
[C---:B------:R-:W-:Y:S02]  /*2180*/  FSETP.GEU.AND P2, PT, R5.reuse, 127, PT ;  /* 0x42fe00000500780b */ /* 0x040fe40003f4e000 */
[----:B------:R-:W-:Y:S02]  /*2190*/  FSETP.NAN.AND P6, PT, R5, R5, PT ;  /* 0x000000050500720b */ /* 0x000fe40003fc8000 */
[----:B0-----:R-:W-:-:S02]  /*21a0*/  LOP3.LUT R5, R12, 0xffff, RZ, 0xc0, !PT ;  /* 0x0000ffff0c057812 */ /* 0x001fc400078ec0ff */
[C---:B------:R-:W-:Y:S02]  /*21b0*/  FSETP.GEU.AND P3, PT, R11.reuse, 127, PT ;  /* 0x42fe00000b00780b */ /* 0x040fe40003f6e000 */
[----:B------:R-:W-:Y:S02]  /*21c0*/  FSETP.NAN.AND P5, PT, R11, R11, PT ;  /* 0x0000000b0b00720b */ /* 0x000fe40003fa8000 */
[----:B------:R-:W-:Y:S02]  /*21d0*/  @P0 SEL R5, R5, 0x7f, P4 ;  /* 0x0000007f05050807 */ /* 0x000fe40002000000 */
[----:B--2---:R-:W-:Y:S02]  /*21e0*/  LOP3.LUT R0, R0, 0xffff, RZ, 0xc0, !PT ;  /* 0x0000ffff00007812 */ /* 0x004fe400078ec0ff */
[----:B------:R-:W-:Y:S02]  /*21f0*/  PRMT R6, R5, 0x3340, R6 ;  /* 0x0000334005067816 */ /* 0x000fe40000000006 */
[----:B-1----:R-:W-:-:S02]  /*2200*/  LOP3.LUT R7, R4, 0xffff, RZ, 0xc0, !PT ;  /* 0x0000ffff04077812 */ /* 0x002fc400078ec0ff */
[C---:B------:R-:W-:Y:S02]  /*2210*/  IADD3 R4, P0, R9.reuse, c[0x0][0x1a0], RZ ;  /* 0x0000680009047a10 */ /* 0x040fe40007f1e0ff */
[----:B------:R-:W-:Y:S02]  /*2220*/  @P2 SEL R0, R0, 0x7f, P6 ;  /* 0x0000007f00002807 */ /* 0x000fe40003000000 */
[----:B------:R-:W-:Y:S02]  /*2230*/  LEA.HI.X.SX32 R5, R9, c[0x0][0x1a4], 0x1, P0 ;  /* 0x0000690009057a11 */ /* 0x000fe400000f0eff */
[----:B------:R-:W-:Y:S02]  /*2240*/  IADD3 R3, P0, R3, 0x100, RZ ;  /* 0x0000010003037810 */ /* 0x000fe40007f1e0ff */
[----:B------:R-:W-:-:S03]  /*2250*/  @P3 SEL R7, R7, 0x7f, P5 ;  /* 0x0000007f07073807 */ /* 0x000fc60002800000 */
[----:B------:R-:W-:Y:S01]  /*2260*/  IMAD.X R8, RZ, RZ, R8, P0 ;  /* 0x000000ffff087224 */ /* 0x000fe200000e0608 */
[----:B------:R-:W-:Y:S02]  /*2270*/  ISETP.GE.U32.AND P0, PT, R3, 0x2f00, PT ;  /* 0x00002f000300780c */ /* 0x000fe40003f06070 */
[----:B------:R-:W-:Y:S02]  /*2280*/  PRMT R7, R7, 0x3340, R0 ;  /* 0x0000334007077816 */ /* 0x000fe40000000000 */
[----:B------:R-:W-:Y:S02]  /*2290*/  ISETP.GE.U32.AND.EX P0, PT, R8, RZ, PT, P0 ;  /* 0x000000ff0800720c */ /* 0x000fe40003f06100 */
[----:B------:R-:W-:-:S05]  /*22a0*/  PRMT R7, R7, 0x5410, R6 ;  /* 0x0000541007077816 */ /* 0x000fca0000000006 */
[----:B------:R0:W-:Y:S06]  /*22b0*/  @!P1 STG.E [R4.64], R7 ;  /* 0x0000000704009986 */ /* 0x0001ec000c101906 */
[----:B------:R-:W-:Y:S05]  /*22c0*/  @P0 EXIT ;  /* 0x000000000000094d */ /* 0x000fea0003800000 */
[----:B------:R-:W-:Y:S05]  /*22d0*/  BRA `(.L_x_25) ;  /* 0xfffff52000007947 */ /* 0x000fea000383ffff */
.L_x_26:
[----:B------:R-:W-:-:S00]  /*22e0*/  BRA `(.L_x_26) ;  /* 0xfffffff000007947 */ /* 0x000fc0000383ffff */
[----:B------:R-:W-:-:S00]  /*22f0*/  NOP ;  /* 0x0000000000007918 */ /* 0x000fc00000000000 */
        /* <DEDUP_REMOVED lines=8> */
.L_x_27:


//--------------------- .nv.global.init           --------------------------
	.section	.nv.global.init,"aw",@progbits
.nv.global.init:
	.type		_$_str,@object
	.size		_$_str,(.L_0 - _$_str)
_$_str:
        /*0000*/ 	.byte	0x5f, 0x5f, 0x43, 0x55, 0x44, 0x41, 0x5f, 0x46, 0x54, 0x5a, 0x00
.L_0:


//--------------------- .nv.shared.triton_red_fused__to_copy_add_amax_amin_clamp_gelu_mul_reciprocal_17 --------------------------
	.section	.nv.shared.triton_red_fused__to_copy_add_amax_amin_clamp_gelu_mul_reciprocal_17,"aw",@nobits
	.sectionflags	@""
	.align	16
